	.target	sm_90a

	.elftype	@"ET_EXEC"


//--------------------- .note.nv.tkinfo           --------------------------
	.section	.note.nv.tkinfo,"",@"SHT_NOTE"
	.sectionflags	@"SHF_NOTE_NV_TKINFO"
	.tkinfo
        /*0018*/ 	.word	0x00000002
        /*0030*/ 	.string	""
        /*0030*/ 	.string	"ptxas"
        /*0030*/ 	.string	"Cuda compilation tools, release 13.0, V13.0.88"
        /*0030*/ 	.string	"Build cuda_13.0.r13.0/compiler.36424714_0"
        /*0030*/ 	.string	"-arch sm_90a -m 64 "



//--------------------- .note.nv.cuinfo           --------------------------
	.section	.note.nv.cuinfo,"",@"SHT_NOTE"
	.sectionflags	@"SHF_NOTE_NV_CUINFO"
        /*0018*/ 	.short	0x0002
        /*001a*/ 	.short	0x005a
        /*001c*/ 	.short	0x0082
	.zero		2


//--------------------- .nv.info                  --------------------------
	.section	.nv.info,"",@"SHT_CUDA_INFO"
	.align	4


	//----- nvinfo : EIATTR_REGCOUNT
	.align		4
        /*0000*/ 	.byte	0x04, 0x2f
        /*0002*/ 	.short	(.L_15 - .L_14)
	.align		4
.L_14:
        /*0004*/ 	.word	index@(_ZN7cutlass13device_kernelINS_4gemm6kernel13GemmUniversalIN4cute5tupleIJiiiiEEENS1_10collective13CollectiveMmaINS1_34MainloopSm90TmaGmmaWarpSpecializedILi2ENS5_IJNS4_1CILi2EEENSA_ILi1EEESC_EEENS1_35KernelTmaWarpSpecializedCooperativeEEENS5_IJNSA_ILi256EEENSA_ILi64EEESH_EEENS_10tfloat32_tENS5_IJlSC_lEEESJ_SK_NS4_8TiledMMAINS4_8MMA_AtomIJNS4_4SM904GMMA29MMA_64x64x8_F32TF32TF32_SS_TNILNSO_7ScaleInE1ELSQ_1EEEEEENS4_6LayoutISD_NS5_IJSC_NSA_ILi0EEESU_EEEEENS5_IJNS4_10UnderscoreESX_SX_EEEEENS4_13SM90_TMA_LOADENS4_14ComposedLayoutINS4_7SwizzleILi3ELi4ELi3EEENS4_18smem_ptr_flag_bitsILi32EEENST_INS5_IJNSA_ILi8EEENSA_ILi32EEEEEENS5_IJS17_SC_EEEEEEEvNS4_8identityENS4_23SM90_TMA_LOAD_MULTICASTES1B_vS1C_EENS_8epilogue10collective6detail29Sm90TmaWarpSpecializedAdapterINS1G_15DefaultEpilogueISJ_SK_SK_NS1F_6thread17LinearCombinationISJ_Li1EffLNS1K_9ScaleType4KindE0ELNS_15FloatRoundStyleE2ESJ_EENS1_15EpilogueDefaultEEEEEvvEEEEvNT_6ParamsE)
        /*0008*/ 	.word	0x000000a8


	//----- nvinfo : EIATTR_FRAME_SIZE
	.align		4
.L_15:
        /*000c*/ 	.byte	0x04, 0x11
        /*000e*/ 	.short	(.L_17 - .L_16)
	.align		4
.L_16:
        /*0010*/ 	.word	index@(_ZN7cutlass13device_kernelINS_4gemm6kernel13GemmUniversalIN4cute5tupleIJiiiiEEENS1_10collective13CollectiveMmaINS1_34MainloopSm90TmaGmmaWarpSpecializedILi2ENS5_IJNS4_1CILi2EEENSA_ILi1EEESC_EEENS1_35KernelTmaWarpSpecializedCooperativeEEENS5_IJNSA_ILi256EEENSA_ILi64EEESH_EEENS_10tfloat32_tENS5_IJlSC_lEEESJ_SK_NS4_8TiledMMAINS4_8MMA_AtomIJNS4_4SM904GMMA29MMA_64x64x8_F32TF32TF32_SS_TNILNSO_7ScaleInE1ELSQ_1EEEEEENS4_6LayoutISD_NS5_IJSC_NSA_ILi0EEESU_EEEEENS5_IJNS4_10UnderscoreESX_SX_EEEEENS4_13SM90_TMA_LOADENS4_14ComposedLayoutINS4_7SwizzleILi3ELi4ELi3EEENS4_18smem_ptr_flag_bitsILi32EEENST_INS5_IJNSA_ILi8EEENSA_ILi32EEEEEENS5_IJS17_SC_EEEEEEEvNS4_8identityENS4_23SM90_TMA_LOAD_MULTICASTES1B_vS1C_EENS_8epilogue10collective6detail29Sm90TmaWarpSpecializedAdapterINS1G_15DefaultEpilogueISJ_SK_SK_NS1F_6thread17LinearCombinationISJ_Li1EffLNS1K_9ScaleType4KindE0ELNS_15FloatRoundStyleE2ESJ_EENS1_15EpilogueDefaultEEEEEvvEEEEvNT_6ParamsE)
        /*0014*/ 	.word	0x00000000


	//----- nvinfo : EIATTR_MIN_STACK_SIZE
	.align		4
.L_17:
        /*0018*/ 	.byte	0x04, 0x12
        /*001a*/ 	.short	(.L_19 - .L_18)
	.align		4
.L_18:
        /*001c*/ 	.word	index@(_ZN7cutlass13device_kernelINS_4gemm6kernel13GemmUniversalIN4cute5tupleIJiiiiEEENS1_10collective13CollectiveMmaINS1_34MainloopSm90TmaGmmaWarpSpecializedILi2ENS5_IJNS4_1CILi2EEENSA_ILi1EEESC_EEENS1_35KernelTmaWarpSpecializedCooperativeEEENS5_IJNSA_ILi256EEENSA_ILi64EEESH_EEENS_10tfloat32_tENS5_IJlSC_lEEESJ_SK_NS4_8TiledMMAINS4_8MMA_AtomIJNS4_4SM904GMMA29MMA_64x64x8_F32TF32TF32_SS_TNILNSO_7ScaleInE1ELSQ_1EEEEEENS4_6LayoutISD_NS5_IJSC_NSA_ILi0EEESU_EEEEENS5_IJNS4_10UnderscoreESX_SX_EEEEENS4_13SM90_TMA_LOADENS4_14ComposedLayoutINS4_7SwizzleILi3ELi4ELi3EEENS4_18smem_ptr_flag_bitsILi32EEENST_INS5_IJNSA_ILi8EEENSA_ILi32EEEEEENS5_IJS17_SC_EEEEEEEvNS4_8identityENS4_23SM90_TMA_LOAD_MULTICASTES1B_vS1C_EENS_8epilogue10collective6detail29Sm90TmaWarpSpecializedAdapterINS1G_15DefaultEpilogueISJ_SK_SK_NS1F_6thread17LinearCombinationISJ_Li1EffLNS1K_9ScaleType4KindE0ELNS_15FloatRoundStyleE2ESJ_EENS1_15EpilogueDefaultEEEEEvvEEEEvNT_6ParamsE)
        /*0020*/ 	.word	0x00000000
.L_19:


//--------------------- .nv.compat                --------------------------
	.section	.nv.compat,"",@"SHT_CUDA_COMPAT_INFO"
	.align	4
        /*0000*/ 	.byte	0x02, 0x09, 0x01, 0x00, 0x02, 0x02, 0x04, 0x00, 0x02, 0x05, 0x05, 0x00, 0x03, 0x07, 0x01, 0x01
        /*0010*/ 	.byte	0x02, 0x03, 0x01, 0x00, 0x02, 0x06, 0x01, 0x00, 0x04, 0x0b, 0x08, 0x00, 0x00, 0x00, 0x00, 0x00
        /*0020*/ 	.byte	0x00, 0x00, 0x00, 0x00


//--------------------- .nv.info._ZN7cutlass13device_kernelINS_4gemm6kernel13GemmUniversalIN4cute5tupleIJiiiiEEENS1_10collective13CollectiveMmaINS1_34MainloopSm90TmaGmmaWarpSpecializedILi2ENS5_IJNS4_1CILi2EEENSA_ILi1EEESC_EEENS1_35KernelTmaWarpSpecializedCooperativeEEENS5_IJNSA_ILi256EEENSA_ILi64EEESH_EEENS_10tfloat32_tENS5_IJlSC_lEEESJ_SK_NS4_8TiledMMAINS4_8MMA_AtomIJNS4_4SM904GMMA29MMA_64x64x8_F32TF32TF32_SS_TNILNSO_7ScaleInE1ELSQ_1EEEEEENS4_6LayoutISD_NS5_IJSC_NSA_ILi0EEESU_EEEEENS5_IJNS4_10UnderscoreESX_SX_EEEEENS4_13SM90_TMA_LOADENS4_14ComposedLayoutINS4_7SwizzleILi3ELi4ELi3EEENS4_18smem_ptr_flag_bitsILi32EEENST_INS5_IJNSA_ILi8EEENSA_ILi32EEEEEENS5_IJS17_SC_EEEEEEEvNS4_8identityENS4_23SM90_TMA_LOAD_MULTICASTES1B_vS1C_EENS_8epilogue10collective6detail29Sm90TmaWarpSpecializedAdapterINS1G_15DefaultEpilogueISJ_SK_SK_NS1F_6thread17LinearCombinationISJ_Li1EffLNS1K_9ScaleType4KindE0ELNS_15FloatRoundStyleE2ESJ_EENS1_15EpilogueDefaultEEEEEvvEEEEvNT_6ParamsE --------------------------
	.section	.nv.info._ZN7cutlass13device_kernelINS_4gemm6kernel13GemmUniversalIN4cute5tupleIJiiiiEEENS1_10collective13CollectiveMmaINS1_34MainloopSm90TmaGmmaWarpSpecializedILi2ENS5_IJNS4_1CILi2EEENSA_ILi1EEESC_EEENS1_35KernelTmaWarpSpecializedCooperativeEEENS5_IJNSA_ILi256EEENSA_ILi64EEESH_EEENS_10tfloat32_tENS5_IJlSC_lEEESJ_SK_NS4_8TiledMMAINS4_8MMA_AtomIJNS4_4SM904GMMA29MMA_64x64x8_F32TF32TF32_SS_TNILNSO_7ScaleInE1ELSQ_1EEEEEENS4_6LayoutISD_NS5_IJSC_NSA_ILi0EEESU_EEEEENS5_IJNS4_10UnderscoreESX_SX_EEEEENS4_13SM90_TMA_LOADENS4_14ComposedLayoutINS4_7SwizzleILi3ELi4ELi3EEENS4_18smem_ptr_flag_bitsILi32EEENST_INS5_IJNSA_ILi8EEENSA_ILi32EEEEEENS5_IJS17_SC_EEEEEEEvNS4_8identityENS4_23SM90_TMA_LOAD_MULTICASTES1B_vS1C_EENS_8epilogue10collective6detail29Sm90TmaWarpSpecializedAdapterINS1G_15DefaultEpilogueISJ_SK_SK_NS1F_6thread17LinearCombinationISJ_Li1EffLNS1K_9ScaleType4KindE0ELNS_15FloatRoundStyleE2ESJ_EENS1_15EpilogueDefaultEEEEEvvEEEEvNT_6ParamsE,"",@"SHT_CUDA_INFO"
	.sectionflags	@""
	.align	4


	//----- nvinfo : EIATTR_CUDA_API_VERSION
	.align		4
        /*0000*/ 	.byte	0x04, 0x37
        /*0002*/ 	.short	(.L_21 - .L_20)
.L_20:
        /*0004*/ 	.word	0x00000082


	//----- nvinfo : EIATTR_KPARAM_INFO
	.align		4
.L_21:
        /*0008*/ 	.byte	0x04, 0x17
        /*000a*/ 	.short	(.L_23 - .L_22)
.L_22:
        /*000c*/ 	.word	0x00000000
        /*0010*/ 	.short	0x0000
        /*0012*/ 	.short	0x0070
        /*0014*/ 	.byte	0x00, 0xf0, 0x01, 0x10


	//----- nvinfo : EIATTR_SPARSE_MMA_MASK
	.align		4
.L_23:
        /*0018*/ 	.byte	0x03, 0x50
        /*001a*/ 	.short	0x0000


	//----- nvinfo : EIATTR_MAXREG_COUNT
	.align		4
        /*001c*/ 	.byte	0x03, 0x1b
        /*001e*/ 	.short	0x00a8


	//----- nvinfo : EIATTR_NUM_BARRIERS
	.align		4
        /*0020*/ 	.byte	0x02, 0x4c
        /*0022*/ 	.byte	0x01
	.zero		1


	//----- nvinfo : EIATTR_EXTERNS
	.align		4
        /*0024*/ 	.byte	0x04, 0x0f
        /*0026*/ 	.short	(.L_25 - .L_24)


	//   ....[0]....
	.align		4
.L_24:
        /*0028*/ 	.word	index@(__assertfail)


	//----- nvinfo : EIATTR_MERCURY_ISA_VERSION
	.align		4
.L_25:
        /*002c*/ 	.byte	0x03, 0x5f
        /*002e*/ 	.short	0x0101


	//----- nvinfo : EIATTR_INT_WARP_WIDE_INSTR_OFFSETS
	.align		4
        /*0030*/ 	.byte	0x04, 0x31
        /*0032*/ 	.short	(.L_27 - .L_26)


	//   ....[0]....
.L_26:
        /*0034*/ 	.word	0x00000450


	//   ....[1]....
        /*0038*/ 	.word	0x00000570


	//   ....[2]....
        /*003c*/ 	.word	0x00000670


	//   ....[3]....
        /*0040*/ 	.word	0x00002890


	//----- nvinfo : EIATTR_COOP_GROUP_MASK_REGIDS
	.align		4
.L_27:
        /*0044*/ 	.byte	0x04, 0x29
        /*0046*/ 	.short	(.L_29 - .L_28)


	//   ....[0]....
.L_28:
        /*0048*/ 	.word	0xffffffff


	//   ....[1]....
        /*004c*/ 	.word	0xffffffff


	//   ....[2]....
        /*0050*/ 	.word	0xffffffff


	//   ....[3]....
        /*0054*/ 	.word	0xffffffff


	//   ....[4]....
        /*0058*/ 	.word	0xffffffff


	//   ....[5]....
        /*005c*/ 	.word	0xffffffff


	//----- nvinfo : EIATTR_COOP_GROUP_INSTR_OFFSETS
	.align		4
.L_29:
        /*0060*/ 	.byte	0x04, 0x28
        /*0062*/ 	.short	(.L_31 - .L_30)


	//   ....[0]....
.L_30:
        /*0064*/ 	.word	0x00000060


	//   ....[1]....
        /*0068*/ 	.word	0x00000070


	//   ....[2]....
        /*006c*/ 	.word	0x00000130


	//   ....[3]....
        /*0070*/ 	.word	0x00000290


	//   ....[4]....
        /*0074*/ 	.word	0x000007c0


	//   ....[5]....
        /*0078*/ 	.word	0x00001480


	//----- nvinfo : EIATTR_REG_RECONFIG
	.align		4
.L_31:
        /*007c*/ 	.byte	0x01, 0x54
	.zero		2


	//----- nvinfo : EIATTR_SYSCALL_OFFSETS
	.align		4
        /*0080*/ 	.byte	0x04, 0x46
        /*0082*/ 	.short	(.L_33 - .L_32)


	//   ....[0]....
.L_32:
        /*0084*/ 	.word	0x00001670


	//----- nvinfo : EIATTR_MBARRIER_INSTR_OFFSETS
	.align		4
.L_33:
        /*0088*/ 	.byte	0x04, 0x39
        /*008a*/ 	.short	(.L_35 - .L_34)


	//   ....[0]....
.L_34:
        /*008c*/ 	.word	0x00000230
        /*0090*/ 	.word	0x000000ff
        /*0094*/ 	.word	0x00000000
        /*0098*/ 	.short	0x0100
        /*009a*/ 	.byte	0x08
	.zero		1


	//   ....[1]....
        /*009c*/ 	.word	0x00000240
        /*00a0*/ 	.word	0x000000ff
        /*00a4*/ 	.word	0x00000010
        /*00a8*/ 	.short	0x0100
        /*00aa*/ 	.byte	0x08
	.zero		1


	//   ....[2]....
        /*00ac*/ 	.word	0x00000250
        /*00b0*/ 	.word	0x000000ff
        /*00b4*/ 	.word	0x00000008
        /*00b8*/ 	.short	0x0100
        /*00ba*/ 	.byte	0x08
	.zero		1


	//   ....[3]....
        /*00bc*/ 	.word	0x00000260
        /*00c0*/ 	.word	0x000000ff
        /*00c4*/ 	.word	0x00000018
        /*00c8*/ 	.short	0x0100
        /*00ca*/ 	.byte	0x08
	.zero		1


	//   ....[4]....
        /*00cc*/ 	.word	0x000006f0
        /*00d0*/ 	.word	0x000000ff
        /*00d4*/ 	.word	0x00000030
        /*00d8*/ 	.short	0x0100
        /*00da*/ 	.byte	0x06
	.zero		1


	//   ....[5]....
        /*00dc*/ 	.word	0x00000770
        /*00e0*/ 	.word	0x000000ff
        /*00e4*/ 	.word	0x00000038
        /*00e8*/ 	.short	0x0100
        /*00ea*/ 	.byte	0x06
	.zero		1


	//   ....[6]....
        /*00ec*/ 	.word	0x00001730
        /*00f0*/ 	.word	0x00000003
        /*00f4*/ 	.word	0x00000000
        /*00f8*/ 	.short	0x010a
        /*00fa*/ 	.byte	0x3f
	.zero		1


	//   ....[7]....
        /*00fc*/ 	.word	0x00001790
        /*0100*/ 	.word	0x00000003
        /*0104*/ 	.word	0x00000000
        /*0108*/ 	.short	0x010a
        /*010a*/ 	.byte	0x3f
	.zero		1


	//   ....[8]....
        /*010c*/ 	.word	0x00001fe0
        /*0110*/ 	.word	0x00000005
        /*0114*/ 	.word	0x00000000
        /*0118*/ 	.short	0x010a
        /*011a*/ 	.byte	0x3f
	.zero		1


	//   ....[9]....
        /*011c*/ 	.word	0x00002020
        /*0120*/ 	.word	0x00000005
        /*0124*/ 	.word	0x00000000
        /*0128*/ 	.short	0x010a
        /*012a*/ 	.byte	0x3f
	.zero		1


	//   ....[10]....
        /*012c*/ 	.word	0x00002740
        /*0130*/ 	.word	0x00000004
        /*0134*/ 	.word	0x00000000
        /*0138*/ 	.short	0x0101
        /*013a*/ 	.byte	0x3f
	.zero		1


	//   ....[11]....
        /*013c*/ 	.word	0x00002900
        /*0140*/ 	.word	0x00000000
        /*0144*/ 	.word	0x00000000
        /*0148*/ 	.short	0x0101
        /*014a*/ 	.byte	0x3f
	.zero		1


	//   ....[12]....
        /*014c*/ 	.word	0x00008240
        /*0150*/ 	.word	0x00000017
        /*0154*/ 	.word	0x00000010
        /*0158*/ 	.short	0x010a
        /*015a*/ 	.byte	0x3f
	.zero		1


	//   ....[13]....
        /*015c*/ 	.word	0x000086c0
        /*0160*/ 	.word	0x00000005
        /*0164*/ 	.word	0x00000038
        /*0168*/ 	.short	0x0101
        /*016a*/ 	.byte	0x3f
	.zero		1


	//   ....[14]....
        /*016c*/ 	.word	0x00008de0
        /*0170*/ 	.word	0x00000007
        /*0174*/ 	.word	0x00000000
        /*0178*/ 	.short	0x010a
        /*017a*/ 	.byte	0x3f
	.zero		1


	//   ....[15]....
        /*017c*/ 	.word	0x00008e60
        /*0180*/ 	.word	0x00000005
        /*0184*/ 	.word	0x00000000
        /*0188*/ 	.short	0x010a
        /*018a*/ 	.byte	0x3f
	.zero		1


	//   ....[16]....
        /*018c*/ 	.word	0x00008ec0
        /*0190*/ 	.word	0x00000003
        /*0194*/ 	.word	0x00000000
        /*0198*/ 	.short	0x010a
        /*019a*/ 	.byte	0x3f
	.zero		1


	//   ....[17]....
        /*019c*/ 	.word	0x00008f10
        /*01a0*/ 	.word	0x00000005
        /*01a4*/ 	.word	0x00000000
        /*01a8*/ 	.short	0x010a
        /*01aa*/ 	.byte	0x3f
	.zero		1


	//   ....[18]....
        /*01ac*/ 	.word	0x00008fe0
        /*01b0*/ 	.word	0x00000017
        /*01b4*/ 	.word	0x00000010
        /*01b8*/ 	.short	0x010a
        /*01ba*/ 	.byte	0x3f
	.zero		1


	//   ....[19]....
        /*01bc*/ 	.word	0x000090b0
        /*01c0*/ 	.word	0x00000007
        /*01c4*/ 	.word	0x00000000
        /*01c8*/ 	.short	0x010a
        /*01ca*/ 	.byte	0x3f
	.zero		1


	//----- nvinfo : EIATTR_NUM_MBARRIERS
	.align		4
.L_35:
        /*01cc*/ 	.byte	0x03, 0x38
        /*01ce*/ 	.short	0x0006


	//----- nvinfo : EIATTR_EXIT_INSTR_OFFSETS
	.align		4
        /*01d0*/ 	.byte	0x04, 0x1c
        /*01d2*/ 	.short	(.L_37 - .L_36)


	//   ....[0]....
.L_36:
        /*01d4*/ 	.word	0x000009a0


	//   ....[1]....
        /*01d8*/ 	.word	0x000011c0


	//   ....[2]....
        /*01dc*/ 	.word	0x000079c0


	//   ....[3]....
        /*01e0*/ 	.word	0x00007f20


	//   ....[4]....
        /*01e4*/ 	.word	0x00008eb0


	//----- nvinfo : EIATTR_MAX_THREADS
	.align		4
.L_37:
        /*01e8*/ 	.byte	0x04, 0x05
        /*01ea*/ 	.short	(.L_39 - .L_38)
.L_38:
        /*01ec*/ 	.word	0x00000180
        /*01f0*/ 	.word	0x00000001
        /*01f4*/ 	.word	0x00000001


	//----- nvinfo : EIATTR_CRS_STACK_SIZE
	.align		4
.L_39:
        /*01f8*/ 	.byte	0x04, 0x1e
        /*01fa*/ 	.short	(.L_41 - .L_40)
.L_40:
        /*01fc*/ 	.word	0x00000000


	//----- nvinfo : EIATTR_CBANK_PARAM_SIZE
	.align		4
.L_41:
        /*0200*/ 	.byte	0x03, 0x19
        /*0202*/ 	.short	0x0470


	//----- nvinfo : EIATTR_PARAM_CBANK
	.align		4
        /*0204*/ 	.byte	0x04, 0x0a
        /*0206*/ 	.short	(.L_43 - .L_42)
	.align		4
.L_42:
        /*0208*/ 	.word	index@(.nv.constant0._ZN7cutlass13device_kernelINS_4gemm6kernel13GemmUniversalIN4cute5tupleIJiiiiEEENS1_10collective13CollectiveMmaINS1_34MainloopSm90TmaGmmaWarpSpecializedILi2ENS5_IJNS4_1CILi2EEENSA_ILi1EEESC_EEENS1_35KernelTmaWarpSpecializedCooperativeEEENS5_IJNSA_ILi256EEENSA_ILi64EEESH_EEENS_10tfloat32_tENS5_IJlSC_lEEESJ_SK_NS4_8TiledMMAINS4_8MMA_AtomIJNS4_4SM904GMMA29MMA_64x64x8_F32TF32TF32_SS_TNILNSO_7ScaleInE1ELSQ_1EEEEEENS4_6LayoutISD_NS5_IJSC_NSA_ILi0EEESU_EEEEENS5_IJNS4_10UnderscoreESX_SX_EEEEENS4_13SM90_TMA_LOADENS4_14ComposedLayoutINS4_7SwizzleILi3ELi4ELi3EEENS4_18smem_ptr_flag_bitsILi32EEENST_INS5_IJNSA_ILi8EEENSA_ILi32EEEEEENS5_IJS17_SC_EEEEEEEvNS4_8identityENS4_23SM90_TMA_LOAD_MULTICASTES1B_vS1C_EENS_8epilogue10collective6detail29Sm90TmaWarpSpecializedAdapterINS1G_15DefaultEpilogueISJ_SK_SK_NS1F_6thread17LinearCombinationISJ_Li1EffLNS1K_9ScaleType4KindE0ELNS_15FloatRoundStyleE2ESJ_EENS1_15EpilogueDefaultEEEEEvvEEEEvNT_6ParamsE)
        /*020c*/ 	.short	0x0210
        /*020e*/ 	.short	0x0470


	//----- nvinfo : EIATTR_SW_WAR
	.align		4
.L_43:
        /*0210*/ 	.byte	0x04, 0x36
        /*0212*/ 	.short	(.L_45 - .L_44)
.L_44:
        /*0214*/ 	.word	0x00000008
.L_45:


//--------------------- .nv.callgraph             --------------------------
	.section	.nv.callgraph,"",@"SHT_CUDA_CALLGRAPH"
	.align	4
	.sectionentsize	8
	.align		4
        /*0000*/ 	.word	0x00000000
	.align		4
        /*0004*/ 	.word	0xffffffff
	.align		4
        /*0008*/ 	.word	index@(_ZN7cutlass13device_kernelINS_4gemm6kernel13GemmUniversalIN4cute5tupleIJiiiiEEENS1_10collective13CollectiveMmaINS1_34MainloopSm90TmaGmmaWarpSpecializedILi2ENS5_IJNS4_1CILi2EEENSA_ILi1EEESC_EEENS1_35KernelTmaWarpSpecializedCooperativeEEENS5_IJNSA_ILi256EEENSA_ILi64EEESH_EEENS_10tfloat32_tENS5_IJlSC_lEEESJ_SK_NS4_8TiledMMAINS4_8MMA_AtomIJNS4_4SM904GMMA29MMA_64x64x8_F32TF32TF32_SS_TNILNSO_7ScaleInE1ELSQ_1EEEEEENS4_6LayoutISD_NS5_IJSC_NSA_ILi0EEESU_EEEEENS5_IJNS4_10UnderscoreESX_SX_EEEEENS4_13SM90_TMA_LOADENS4_14ComposedLayoutINS4_7SwizzleILi3ELi4ELi3EEENS4_18smem_ptr_flag_bitsILi32EEENST_INS5_IJNSA_ILi8EEENSA_ILi32EEEEEENS5_IJS17_SC_EEEEEEEvNS4_8identityENS4_23SM90_TMA_LOAD_MULTICASTES1B_vS1C_EENS_8epilogue10collective6detail29Sm90TmaWarpSpecializedAdapterINS1G_15DefaultEpilogueISJ_SK_SK_NS1F_6thread17LinearCombinationISJ_Li1EffLNS1K_9ScaleType4KindE0ELNS_15FloatRoundStyleE2ESJ_EENS1_15EpilogueDefaultEEEEEvvEEEEvNT_6ParamsE)
	.align		4
        /*000c*/ 	.word	index@(__assertfail)
	.align		4
        /*0010*/ 	.word	0x00000000
	.align		4
        /*0014*/ 	.word	0xfffffffe
	.align		4
        /*0018*/ 	.word	0x00000000
	.align		4
        /*001c*/ 	.word	0xfffffffd
	.align		4
        /*0020*/ 	.word	0x00000000
	.align		4
        /*0024*/ 	.word	0xfffffffc


//--------------------- .nv.constant4             --------------------------
	.section	.nv.constant4,"a",@progbits
	.align	8
	.align		8
.nv.constant4:
        /*0000*/ 	.dword	__assertfail
	.align		8
        /*0008*/ 	.dword	__unnamed_1
	.align		8
        /*0010*/ 	.dword	_ZN39_INTERNAL_527cf036_4_k_cu_4cca4239_68614cuda3std3__45__cpo5beginE
	.align		8
        /*0018*/ 	.dword	_ZN39_INTERNAL_527cf036_4_k_cu_4cca4239_68614cuda3std3__45__cpo3endE
	.align		8
        /*0020*/ 	.dword	_ZN39_INTERNAL_527cf036_4_k_cu_4cca4239_68614cuda3std3__45__cpo6cbeginE
	.align		8
        /*0028*/ 	.dword	_ZN39_INTERNAL_527cf036_4_k_cu_4cca4239_68614cuda3std3__45__cpo4cendE
	.align		8
        /*0030*/ 	.dword	_ZN39_INTERNAL_527cf036_4_k_cu_4cca4239_68614cuda3std3__441_GLOBAL__N__527cf036_4_k_cu_4cca4239_68616ignoreE
	.align		8
        /*0038*/ 	.dword	_ZN39_INTERNAL_527cf036_4_k_cu_4cca4239_68614cuda3std3__419piecewise_constructE
	.align		8
        /*0040*/ 	.dword	_ZN39_INTERNAL_527cf036_4_k_cu_4cca4239_68614cuda3std3__48in_placeE
	.align		8
        /*0048*/ 	.dword	_ZN39_INTERNAL_527cf036_4_k_cu_4cca4239_68614cuda3std6ranges3__45__cpo4swapE
	.align		8
        /*0050*/ 	.dword	_ZN39_INTERNAL_527cf036_4_k_cu_4cca4239_68614cuda3std6ranges3__45__cpo9iter_moveE
	.align		8
        /*0058*/ 	.dword	_ZN39_INTERNAL_527cf036_4_k_cu_4cca4239_68614cute7productE
	.align		8
        /*0060*/ 	.dword	_ZN39_INTERNAL_527cf036_4_k_cu_4cca4239_68614cute1_E
	.align		8
        /*0068*/ 	.dword	$str$22
	.align		8
        /*0070*/ 	.dword	$str$23


//--------------------- .text._ZN7cutlass13device_kernelINS_4gemm6kernel13GemmUniversalIN4cute5tupleIJiiiiEEENS1_10collective13CollectiveMmaINS1_34MainloopSm90TmaGmmaWarpSpecializedILi2ENS5_IJNS4_1CILi2EEENSA_ILi1EEESC_EEENS1_35KernelTmaWarpSpecializedCooperativeEEENS5_IJNSA_ILi256EEENSA_ILi64EEESH_EEENS_10tfloat32_tENS5_IJlSC_lEEESJ_SK_NS4_8TiledMMAINS4_8MMA_AtomIJNS4_4SM904GMMA29MMA_64x64x8_F32TF32TF32_SS_TNILNSO_7ScaleInE1ELSQ_1EEEEEENS4_6LayoutISD_NS5_IJSC_NSA_ILi0EEESU_EEEEENS5_IJNS4_10UnderscoreESX_SX_EEEEENS4_13SM90_TMA_LOADENS4_14ComposedLayoutINS4_7SwizzleILi3ELi4ELi3EEENS4_18smem_ptr_flag_bitsILi32EEENST_INS5_IJNSA_ILi8EEENSA_ILi32EEEEEENS5_IJS17_SC_EEEEEEEvNS4_8identityENS4_23SM90_TMA_LOAD_MULTICASTES1B_vS1C_EENS_8epilogue10collective6detail29Sm90TmaWarpSpecializedAdapterINS1G_15DefaultEpilogueISJ_SK_SK_NS1F_6thread17LinearCombinationISJ_Li1EffLNS1K_9ScaleType4KindE0ELNS_15FloatRoundStyleE2ESJ_EENS1_15EpilogueDefaultEEEEEvvEEEEvNT_6ParamsE --------------------------
	.section	.text._ZN7cutlass13device_kernelINS_4gemm6kernel13GemmUniversalIN4cute5tupleIJiiiiEEENS1_10collective13CollectiveMmaINS1_34MainloopSm90TmaGmmaWarpSpecializedILi2ENS5_IJNS4_1CILi2EEENSA_ILi1EEESC_EEENS1_35KernelTmaWarpSpecializedCooperativeEEENS5_IJNSA_ILi256EEENSA_ILi64EEESH_EEENS_10tfloat32_tENS5_IJlSC_lEEESJ_SK_NS4_8TiledMMAINS4_8MMA_AtomIJNS4_4SM904GMMA29MMA_64x64x8_F32TF32TF32_SS_TNILNSO_7ScaleInE1ELSQ_1EEEEEENS4_6LayoutISD_NS5_IJSC_NSA_ILi0EEESU_EEEEENS5_IJNS4_10UnderscoreESX_SX_EEEEENS4_13SM90_TMA_LOADENS4_14ComposedLayoutINS4_7SwizzleILi3ELi4ELi3EEENS4_18smem_ptr_flag_bitsILi32EEENST_INS5_IJNSA_ILi8EEENSA_ILi32EEEEEENS5_IJS17_SC_EEEEEEEvNS4_8identityENS4_23SM90_TMA_LOAD_MULTICASTES1B_vS1C_EENS_8epilogue10collective6detail29Sm90TmaWarpSpecializedAdapterINS1G_15DefaultEpilogueISJ_SK_SK_NS1F_6thread17LinearCombinationISJ_Li1EffLNS1K_9ScaleType4KindE0ELNS_15FloatRoundStyleE2ESJ_EENS1_15EpilogueDefaultEEEEEvvEEEEvNT_6ParamsE,"ax",@progbits
	.align	128
.text._ZN7cutlass13device_kernelINS_4gemm6kernel13GemmUniversalIN4cute5tupleIJiiiiEEENS1_10collective13CollectiveMmaINS1_34MainloopSm90TmaGmmaWarpSpecializedILi2ENS5_IJNS4_1CILi2EEENSA_ILi1EEESC_EEENS1_35KernelTmaWarpSpecializedCooperativeEEENS5_IJNSA_ILi256EEENSA_ILi64EEESH_EEENS_10tfloat32_tENS5_IJlSC_lEEESJ_SK_NS4_8TiledMMAINS4_8MMA_AtomIJNS4_4SM904GMMA29MMA_64x64x8_F32TF32TF32_SS_TNILNSO_7ScaleInE1ELSQ_1EEEEEENS4_6LayoutISD_NS5_IJSC_NSA_ILi0EEESU_EEEEENS5_IJNS4_10UnderscoreESX_SX_EEEEENS4_13SM90_TMA_LOADENS4_14ComposedLayoutINS4_7SwizzleILi3ELi4ELi3EEENS4_18smem_ptr_flag_bitsILi32EEENST_INS5_IJNSA_ILi8EEENSA_ILi32EEEEEENS5_IJS17_SC_EEEEEEEvNS4_8identityENS4_23SM90_TMA_LOAD_MULTICASTES1B_vS1C_EENS_8epilogue10collective6detail29Sm90TmaWarpSpecializedAdapterINS1G_15DefaultEpilogueISJ_SK_SK_NS1F_6thread17LinearCombinationISJ_Li1EffLNS1K_9ScaleType4KindE0ELNS_15FloatRoundStyleE2ESJ_EENS1_15EpilogueDefaultEEEEEvvEEEEvNT_6ParamsE:
        .type           _ZN7cutlass13device_kernelINS_4gemm6kernel13GemmUniversalIN4cute5tupleIJiiiiEEENS1_10collective13CollectiveMmaINS1_34MainloopSm90TmaGmmaWarpSpecializedILi2ENS5_IJNS4_1CILi2EEENSA_ILi1EEESC_EEENS1_35KernelTmaWarpSpecializedCooperativeEEENS5_IJNSA_ILi256EEENSA_ILi64EEESH_EEENS_10tfloat32_tENS5_IJlSC_lEEESJ_SK_NS4_8TiledMMAINS4_8MMA_AtomIJNS4_4SM904GMMA29MMA_64x64x8_F32TF32TF32_SS_TNILNSO_7ScaleInE1ELSQ_1EEEEEENS4_6LayoutISD_NS5_IJSC_NSA_ILi0EEESU_EEEEENS5_IJNS4_10UnderscoreESX_SX_EEEEENS4_13SM90_TMA_LOADENS4_14ComposedLayoutINS4_7SwizzleILi3ELi4ELi3EEENS4_18smem_ptr_flag_bitsILi32EEENST_INS5_IJNSA_ILi8EEENSA_ILi32EEEEEENS5_IJS17_SC_EEEEEEEvNS4_8identityENS4_23SM90_TMA_LOAD_MULTICASTES1B_vS1C_EENS_8epilogue10collective6detail29Sm90TmaWarpSpecializedAdapterINS1G_15DefaultEpilogueISJ_SK_SK_NS1F_6thread17LinearCombinationISJ_Li1EffLNS1K_9ScaleType4KindE0ELNS_15FloatRoundStyleE2ESJ_EENS1_15EpilogueDefaultEEEEEvvEEEEvNT_6ParamsE,@function
        .size           _ZN7cutlass13device_kernelINS_4gemm6kernel13GemmUniversalIN4cute5tupleIJiiiiEEENS1_10collective13CollectiveMmaINS1_34MainloopSm90TmaGmmaWarpSpecializedILi2ENS5_IJNS4_1CILi2EEENSA_ILi1EEESC_EEENS1_35KernelTmaWarpSpecializedCooperativeEEENS5_IJNSA_ILi256EEENSA_ILi64EEESH_EEENS_10tfloat32_tENS5_IJlSC_lEEESJ_SK_NS4_8TiledMMAINS4_8MMA_AtomIJNS4_4SM904GMMA29MMA_64x64x8_F32TF32TF32_SS_TNILNSO_7ScaleInE1ELSQ_1EEEEEENS4_6LayoutISD_NS5_IJSC_NSA_ILi0EEESU_EEEEENS5_IJNS4_10UnderscoreESX_SX_EEEEENS4_13SM90_TMA_LOADENS4_14ComposedLayoutINS4_7SwizzleILi3ELi4ELi3EEENS4_18smem_ptr_flag_bitsILi32EEENST_INS5_IJNSA_ILi8EEENSA_ILi32EEEEEENS5_IJS17_SC_EEEEEEEvNS4_8identityENS4_23SM90_TMA_LOAD_MULTICASTES1B_vS1C_EENS_8epilogue10collective6detail29Sm90TmaWarpSpecializedAdapterINS1G_15DefaultEpilogueISJ_SK_SK_NS1F_6thread17LinearCombinationISJ_Li1EffLNS1K_9ScaleType4KindE0ELNS_15FloatRoundStyleE2ESJ_EENS1_15EpilogueDefaultEEEEEvvEEEEvNT_6ParamsE,(.L_x_191 - _ZN7cutlass13device_kernelINS_4gemm6kernel13GemmUniversalIN4cute5tupleIJiiiiEEENS1_10collective13CollectiveMmaINS1_34MainloopSm90TmaGmmaWarpSpecializedILi2ENS5_IJNS4_1CILi2EEENSA_ILi1EEESC_EEENS1_35KernelTmaWarpSpecializedCooperativeEEENS5_IJNSA_ILi256EEENSA_ILi64EEESH_EEENS_10tfloat32_tENS5_IJlSC_lEEESJ_SK_NS4_8TiledMMAINS4_8MMA_AtomIJNS4_4SM904GMMA29MMA_64x64x8_F32TF32TF32_SS_TNILNSO_7ScaleInE1ELSQ_1EEEEEENS4_6LayoutISD_NS5_IJSC_NSA_ILi0EEESU_EEEEENS5_IJNS4_10UnderscoreESX_SX_EEEEENS4_13SM90_TMA_LOADENS4_14ComposedLayoutINS4_7SwizzleILi3ELi4ELi3EEENS4_18smem_ptr_flag_bitsILi32EEENST_INS5_IJNSA_ILi8EEENSA_ILi32EEEEEENS5_IJS17_SC_EEEEEEEvNS4_8identityENS4_23SM90_TMA_LOAD_MULTICASTES1B_vS1C_EENS_8epilogue10collective6detail29Sm90TmaWarpSpecializedAdapterINS1G_15DefaultEpilogueISJ_SK_SK_NS1F_6thread17LinearCombinationISJ_Li1EffLNS1K_9ScaleType4KindE0ELNS_15FloatRoundStyleE2ESJ_EENS1_15EpilogueDefaultEEEEEvvEEEEvNT_6ParamsE)
        .other          _ZN7cutlass13device_kernelINS_4gemm6kernel13GemmUniversalIN4cute5tupleIJiiiiEEENS1_10collective13CollectiveMmaINS1_34MainloopSm90TmaGmmaWarpSpecializedILi2ENS5_IJNS4_1CILi2EEENSA_ILi1EEESC_EEENS1_35KernelTmaWarpSpecializedCooperativeEEENS5_IJNSA_ILi256EEENSA_ILi64EEESH_EEENS_10tfloat32_tENS5_IJlSC_lEEESJ_SK_NS4_8TiledMMAINS4_8MMA_AtomIJNS4_4SM904GMMA29MMA_64x64x8_F32TF32TF32_SS_TNILNSO_7ScaleInE1ELSQ_1EEEEEENS4_6LayoutISD_NS5_IJSC_NSA_ILi0EEESU_EEEEENS5_IJNS4_10UnderscoreESX_SX_EEEEENS4_13SM90_TMA_LOADENS4_14ComposedLayoutINS4_7SwizzleILi3ELi4ELi3EEENS4_18smem_ptr_flag_bitsILi32EEENST_INS5_IJNSA_ILi8EEENSA_ILi32EEEEEENS5_IJS17_SC_EEEEEEEvNS4_8identityENS4_23SM90_TMA_LOAD_MULTICASTES1B_vS1C_EENS_8epilogue10collective6detail29Sm90TmaWarpSpecializedAdapterINS1G_15DefaultEpilogueISJ_SK_SK_NS1F_6thread17LinearCombinationISJ_Li1EffLNS1K_9ScaleType4KindE0ELNS_15FloatRoundStyleE2ESJ_EENS1_15EpilogueDefaultEEEEEvvEEEEvNT_6ParamsE,@"STO_CUDA_ENTRY STV_DEFAULT"
_ZN7cutlass13device_kernelINS_4gemm6kernel13GemmUniversalIN4cute5tupleIJiiiiEEENS1_10collective13CollectiveMmaINS1_34MainloopSm90TmaGmmaWarpSpecializedILi2ENS5_IJNS4_1CILi2EEENSA_ILi1EEESC_EEENS1_35KernelTmaWarpSpecializedCooperativeEEENS5_IJNSA_ILi256EEENSA_ILi64EEESH_EEENS_10tfloat32_tENS5_IJlSC_lEEESJ_SK_NS4_8TiledMMAINS4_8MMA_AtomIJNS4_4SM904GMMA29MMA_64x64x8_F32TF32TF32_SS_TNILNSO_7ScaleInE1ELSQ_1EEEEEENS4_6LayoutISD_NS5_IJSC_NSA_ILi0EEESU_EEEEENS5_IJNS4_10UnderscoreESX_SX_EEEEENS4_13SM90_TMA_LOADENS4_14ComposedLayoutINS4_7SwizzleILi3ELi4ELi3EEENS4_18smem_ptr_flag_bitsILi32EEENST_INS5_IJNSA_ILi8EEENSA_ILi32EEEEEENS5_IJS17_SC_EEEEEEEvNS4_8identityENS4_23SM90_TMA_LOAD_MULTICASTES1B_vS1C_EENS_8epilogue10collective6detail29Sm90TmaWarpSpecializedAdapterINS1G_15DefaultEpilogueISJ_SK_SK_NS1F_6thread17LinearCombinationISJ_Li1EffLNS1K_9ScaleType4KindE0ELNS_15FloatRoundStyleE2ESJ_EENS1_15EpilogueDefaultEEEEEvvEEEEvNT_6ParamsE:
[----:B------:R-:W0:Y:S01]  /*0000*/  LDC R1, c[0x0][0x28] ;  /* 0x00000a00ff017b82 */ /* 0x000e220000000800 */
[----:B------:R-:W1:Y:S01]  /*0010*/  S2R R98, SR_TID.X ;  /* 0x0000000000627919 */ /* 0x000e620000002100 */
[----:B------:R-:W-:Y:S01]  /*0020*/  ELECT P0, URZ, PT ;  /* 0x00000000003f782f */ /* 0x000fe20003800000 */
[----:B------:R-:W-:Y:S01]  /*0030*/  BSSY B0, `(.L_x_0) ;  /* 0x000000f000007945 */ /* 0x000fe20003800000 */
[--C-:B-1----:R-:W-:Y:S02]  /*0040*/  SHF.R.U32.HI R0, RZ, 0x5, R98.reuse ;  /* 0x00000005ff007819 */ /* 0x102fe40000011662 */
[----:B------:R-:W-:-:S03]  /*0050*/  SHF.R.U32.HI R6, RZ, 0x7, R98 ;  /* 0x00000007ff067819 */ /* 0x000fc60000011662 */
[----:B------:R-:W1:Y:S04]  /*0060*/  SHFL.IDX PT, R3, R0, RZ, 0x1f ;  /* 0x00001fff00037589 */ /* 0x000e6800000e0000 */
[----:B------:R2:W3:Y:S01]  /*0070*/  SHFL.IDX PT, R2, R6, RZ, 0x1f ;  /* 0x00001fff06027589 */ /* 0x0004e200000e0000 */
[----:B-1----:R-:W-:-:S13]  /*0080*/  ISETP.NE.OR P0, PT, R3, RZ, !P0 ;  /* 0x000000ff0300720c */ /* 0x002fda0004705670 */
[----:B0-23--:R-:W-:Y:S05]  /*0090*/  @P0 BRA `(.L_x_1) ;  /* 0x0000000000200947 */ /* 0x00dfea0003800000 */
[----:B------:R-:W-:Y:S02]  /*00a0*/  ULDC.64 UR4, c[0x0][0x198] ;  /* 0x0000660000047ab9 */ /* 0x000fe40000000a00 */
[----:B------:R-:W-:Y:S02]  /*00b0*/  UIADD3 UR6, UP0, UR4, 0xf0, URZ ;  /* 0x000000f004067890 */ /* 0x000fe4000ff1e03f */
[----:B------:R-:W-:Y:S02]  /*00c0*/  UIADD3 UR4, UP1, UR4, 0x1f0, URZ ;  /* 0x000001f004047890 */ /* 0x000fe4000ff3e03f */
[----:B------:R-:W-:Y:S02]  /*00d0*/  UIADD3.X UR7, URZ, UR5, URZ, UP0, !UPT ;  /* 0x000000053f077290 */ /* 0x000fe400087fe43f */
[----:B------:R-:W-:-:S07]  /*00e0*/  UIADD3.X UR5, URZ, UR5, URZ, UP1, !UPT ;  /* 0x000000053f057290 */ /* 0x000fce0008ffe43f */
[----:B------:R0:W-:Y:S02]  /*00f0*/  UTMACCTL.PF [UR6] ;  /* 0x00000000060079b9 */ /* 0x0001e40008040000 */
[----:B------:R0:W-:Y:S02]  /*0100*/  UTMACCTL.PF [UR4] ;  /* 0x00000000040079b9 */ /* 0x0001e40008040000 */
[----:B0-----:R-:W-:Y:S01]  /*0110*/  NOP ;  /* 0x0000000000007918 */ /* 0x001fe20000000000 */
.L_x_1:
[----:B------:R-:W-:Y:S05]  /*0120*/  BSYNC B0 ;  /* 0x0000000000007941 */ /* 0x000fea0003800000 */
.L_x_0:
[----:B------:R-:W0:Y:S02]  /*0130*/  SHFL.IDX PT, R5, R0, RZ, 0x1f ;  /* 0x00001fff00057589 */ /* 0x000e2400000e0000 */
[----:B0-----:R-:W-:-:S13]  /*0140*/  ISETP.NE.AND P0, PT, R5, RZ, PT ;  /* 0x000000ff0500720c */ /* 0x001fda0003f05270 */
[----:B------:R-:W-:Y:S05]  /*0150*/  @P0 BRA `(.L_x_2) ;  /* 0x0000000000480947 */ /* 0x000fea0003800000 */
[----:B------:R-:W0:Y:S01]  /*0160*/  S2UR UR8, SR_CgaCtaId ;  /* 0x00000000000879c3 */ /* 0x000e220000008800 */
[----:B------:R-:W-:Y:S01]  /*0170*/  UMOV UR4, 0x400 ;  /* 0x0000040000047882 */ /* 0x000fe20000000000 */
[----:B------:R-:W-:Y:S01]  /*0180*/  UMOV UR5, 0x1 ;  /* 0x0000000100057882 */ /* 0x000fe20000000000 */
[----:B------:R-:W-:Y:S01]  /*0190*/  UMOV UR6, 0x4 ;  /* 0x0000000400067882 */ /* 0x000fe20000000000 */
[----:B------:R-:W-:Y:S01]  /*01a0*/  ELECT P0, URZ, PT ;  /* 0x00000000003f782f */ /* 0x000fe20003800000 */
[----:B------:R-:W-:-:S04]  /*01b0*/  UIADD3 UR6, -UR6, 0x100000, URZ ;  /* 0x0010000006067890 */ /* 0x000fc8000fffe13f */
[----:B------:R-:W-:Y:S02]  /*01c0*/  USHF.L.U32 UR7, UR6, 0xb, URZ ;  /* 0x0000000b06077899 */ /* 0x000fe4000800063f */
[----:B------:R-:W-:Y:S02]  /*01d0*/  USHF.L.U32 UR6, UR6, 0x1, URZ ;  /* 0x0000000106067899 */ /* 0x000fe4000800063f */
[----:B0-----:R-:W-:Y:S02]  /*01e0*/  ULEA UR8, UR8, UR4, 0x18 ;  /* 0x0000000408087291 */ /* 0x001fe4000f8ec03f */
[----:B------:R-:W-:-:S04]  /*01f0*/  UIADD3 UR4, -UR5, 0x100000, URZ ;  /* 0x0010000005047890 */ /* 0x000fc8000fffe13f */
[----:B------:R-:W-:Y:S02]  /*0200*/  USHF.L.U32 UR5, UR4, 0xb, URZ ;  /* 0x0000000b04057899 */ /* 0x000fe4000800063f */
[----:B------:R-:W-:Y:S01]  /*0210*/  USHF.L.U32 UR4, UR4, 0x1, URZ ;  /* 0x0000000104047899 */ /* 0x000fe2000800063f */
[----:B------:R-:W0:Y:S11]  /*0220*/  FENCE.VIEW.ASYNC.S ;  /* 0x00000000000073c6 */ /* 0x000e360000000000 */
[----:B0-----:R0:W1:Y:S01]  /*0230*/  SYNCS.EXCH.64 URZ, [UR8], UR4 ;  /* 0x00000004083f75b2 */ /* 0x0010620008000100 */
[----:B------:R0:W2:Y:S01]  /*0240*/  SYNCS.EXCH.64 URZ, [UR8+0x10], UR6 ;  /* 0x00001006083f75b2 */ /* 0x0000a20008000100 */
[----:B------:R0:W3:Y:S01]  /*0250*/  SYNCS.EXCH.64 URZ, [UR8+0x8], UR4 ;  /* 0x00000804083f75b2 */ /* 0x0000e20008000100 */
[----:B------:R0:W4:Y:S01]  /*0260*/  SYNCS.EXCH.64 URZ, [UR8+0x18], UR6 ;  /* 0x00001806083f75b2 */ /* 0x0001220008000100 */
[----:B------:R-:W-:Y:S01]  /*0270*/  NOP ;  /* 0x0000000000007918 */ /* 0x000fe20000000000 */
.L_x_2:
[----:B------:R-:W-:Y:S01]  /*0280*/  SHF.R.S32.HI R7, RZ, 0x1f, R98 ;  /* 0x0000001fff077819 */ /* 0x000fe20000011462 */
[----:B------:R-:W5:Y:S01]  /*0290*/  SHFL.IDX PT, R0, R0, RZ, 0x1f ;  /* 0x00001fff00007589 */ /* 0x000f6200000e0000 */
[----:B0-----:R-:W0:Y:S01]  /*02a0*/  S2UR UR8, SR_CTAID.X ;  /* 0x00000000000879c3 */ /* 0x001e220000002500 */
[----:B------:R-:W-:Y:S02]  /*02b0*/  ELECT P0, URZ, PT ;  /* 0x00000000003f782f */ /* 0x000fe40003800000 */
[----:B------:R-:W-:Y:S01]  /*02c0*/  LEA.HI R7, R7, R98, RZ, 0x7 ;  /* 0x0000006207077211 */ /* 0x000fe200078f38ff */
[----:B------:R-:W1:Y:S01]  /*02d0*/  S2R R4, SR_CTAID.Y ;  /* 0x0000000000047919 */ /* 0x000e620000002600 */
[----:B------:R-:W-:Y:S01]  /*02e0*/  SHF.R.S32.HI R10, RZ, 0x1f, R5 ;  /* 0x0000001fff0a7819 */ /* 0x000fe20000011405 */
[----:B------:R-:W-:Y:S01]  /*02f0*/  ULDC UR4, c[0x0][0x150] ;  /* 0x0000540000047ab9 */ /* 0x000fe20000000800 */
[----:B------:R-:W-:Y:S01]  /*0300*/  LOP3.LUT R7, R7, 0xffffff80, RZ, 0xc0, !PT ;  /* 0xffffff8007077812 */ /* 0x000fe200078ec0ff */
[----:B------:R-:W-:Y:S01]  /*0310*/  NOP ;  /* 0x0000000000007918 */ /* 0x000fe20000000000 */
[----:B------:R-:W-:Y:S01]  /*0320*/  LEA.HI R10, R10, R5, RZ, 0x2 ;  /* 0x000000050a0a7211 */ /* 0x000fe200078f10ff */
[----:B------:R-:W2:Y:S01]  /*0330*/  LDC R12, c[0x0][0x144] ;  /* 0x00005100ff0c7b82 */ /* 0x000ea20000000800 */
[----:B------:R-:W-:Y:S01]  /*0340*/  NOP ;  /* 0x0000000000007918 */ /* 0x000fe20000000000 */
[----:B------:R-:W-:Y:S01]  /*0350*/  IMAD.IADD R8, R98, 0x1, -R7 ;  /* 0x0000000162087824 */ /* 0x000fe200078e0a07 */
[----:B------:R-:W-:Y:S01]  /*0360*/  LOP3.LUT R10, R10, 0x3ffffffc, RZ, 0xc0, !PT ;  /* 0x3ffffffc0a0a7812 */ /* 0x000fe200078ec0ff */
[----:B------:R-:W-:Y:S01]  /*0370*/  IMAD.MOV.U32 R22, RZ, RZ, 0x1 ;  /* 0x00000001ff167424 */ /* 0x000fe200078e00ff */
[----:B------:R-:W-:-:S02]  /*0380*/  ISETP.NE.AND P3, PT, R2, RZ, PT ;  /* 0x000000ff0200720c */ /* 0x000fc40003f65270 */
[----:B------:R-:W-:Y:S01]  /*0390*/  SHF.R.S32.HI R7, RZ, 0x1f, R8 ;  /* 0x0000001fff077819 */ /* 0x000fe20000011408 */
[----:B------:R-:W-:Y:S01]  /*03a0*/  IMAD.IADD R10, R5, 0x1, -R10 ;  /* 0x00000001050a7824 */ /* 0x000fe200078e0a0a */
[----:B------:R-:W3:Y:S02]  /*03b0*/  LDC R14, c[0x0][0x140] ;  /* 0x00005000ff0e7b82 */ /* 0x000ee40000000800 */
[----:B------:R-:W-:Y:S02]  /*03c0*/  LEA.HI R7, R7, R8, RZ, 0x3 ;  /* 0x0000000807077211 */ /* 0x000fe400078f18ff */
[----:B-----5:R-:W-:Y:S02]  /*03d0*/  ISETP.NE.OR P0, PT, R0, RZ, !P0 ;  /* 0x000000ff0000720c */ /* 0x020fe40004705670 */
[----:B------:R-:W-:Y:S02]  /*03e0*/  SHF.R.S32.HI R0, RZ, 0x3, R7 ;  /* 0x00000003ff007819 */ /* 0x000fe40000011407 */
[----:B0-----:R-:W-:-:S02]  /*03f0*/  I2FP.F32.U32 R9, UR8 ;  /* 0x0000000800097c45 */ /* 0x001fc40008201000 */
[----:B------:R-:W-:-:S03]  /*0400*/  SHF.R.S32.HI R7, RZ, 0x1f, R7 ;  /* 0x0000001fff077819 */ /* 0x000fc60000011407 */
[----:B------:R-:W-:Y:S01]  /*0410*/  FMUL R11, R9, UR4 ;  /* 0x00000004090b7c20 */ /* 0x000fe20008400000 */
[----:B------:R-:W-:Y:S01]  /*0420*/  LEA.HI R7, R7, R0, RZ, 0x2 ;  /* 0x0000000007077211 */ /* 0x000fe200078f10ff */
[----:B------:R-:W-:Y:S01]  /*0430*/  ULDC UR4, c[0x0][0x154] ;  /* 0x0000550000047ab9 */ /* 0x000fe20000000800 */
[----:B-1----:R-:W-:Y:S01]  /*0440*/  I2FP.F32.U32 R13, R4 ;  /* 0x00000004000d7245 */ /* 0x002fe20000201000 */
[----:B------:R-:W-:Y:S01]  /*0450*/  VOTEU.ALL UP0, P0 ;  /* 0x00000000003f7886 */ /* 0x000fe20000000000 */
[----:B------:R-:W-:Y:S01]  /*0460*/  LOP3.LUT R7, R7, 0xfffffffc, RZ, 0xc0, !PT ;  /* 0xfffffffc07077812 */ /* 0x000fe200078ec0ff */
[----:B------:R-:W0:Y:S01]  /*0470*/  F2I.U32.TRUNC.NTZ R11, R11 ;  /* 0x0000000b000b7305 */ /* 0x000e22000020f000 */
[----:B------:R-:W1:Y:S01]  /*0480*/  LDC R9, c[0x0][0x148] ;  /* 0x00005200ff097b82 */ /* 0x000e620000000800 */
[----:B------:R-:W-:Y:S01]  /*0490*/  FMUL R13, R13, UR4 ;  /* 0x000000040d0d7c20 */ /* 0x000fe20008400000 */
[----:B------:R-:W-:Y:S01]  /*04a0*/  UMOV UR4, 0x20 ;  /* 0x0000002000047882 */ /* 0x000fe20000000000 */
[----:B------:R-:W-:Y:S01]  /*04b0*/  IMAD.IADD R7, R0, 0x1, -R7 ;  /* 0x0000000100077824 */ /* 0x000fe200078e0a07 */
[----:B------:R-:W-:Y:S01]  /*04c0*/  SHF.R.S32.HI R0, RZ, 0x1f, R3 ;  /* 0x0000001fff007819 */ /* 0x000fe20000011403 */
[----:B------:R-:W-:Y:S01]  /*04d0*/  @!UP0 UMOV UR6, 0x400 ;  /* 0x0000040000068882 */ /* 0x000fe20000000000 */
[----:B------:R-:W-:-:S04]  /*04e0*/  @!UP0 UIADD3 UR4, -UR4, 0x100000, URZ ;  /* 0x0010000004048890 */ /* 0x000fc8000fffe13f */
[----:B------:R-:W-:Y:S02]  /*04f0*/  @!UP0 USHF.L.U32 UR5, UR4, 0xb, URZ ;  /* 0x0000000b04058899 */ /* 0x000fe4000800063f */
[----:B------:R-:W-:Y:S01]  /*0500*/  @!UP0 USHF.L.U32 UR4, UR4, 0x1, URZ ;  /* 0x0000000104048899 */ /* 0x000fe2000800063f */
[----:B------:R-:W-:Y:S01]  /*0510*/  IMAD R10, R10, 0x4, R7 ;  /* 0x000000040a0a7824 */ /* 0x000fe200078e0207 */
[----:B------:R-:W5:Y:S01]  /*0520*/  @!UP0 S2UR UR7, SR_CgaCtaId ;  /* 0x00000000000789c3 */ /* 0x000f620000008800 */
[----:B------:R-:W4:Y:S01]  /*0530*/  F2I.U32.TRUNC.NTZ R13, R13 ;  /* 0x0000000d000d7305 */ /* 0x000f22000020f000 */
[----:B------:R-:W-:Y:S01]  /*0540*/  LEA.HI R0, R0, R3, RZ, 0x2 ;  /* 0x0000000300007211 */ /* 0x000fe200078f10ff */
[C---:B------:R-:W-:Y:S01]  /*0550*/  IMAD.SHL.U32 R19, R10.reuse, 0x4, RZ ;  /* 0x000000040a137824 */ /* 0x040fe200078e00ff */
[----:B------:R-:W-:Y:S01]  /*0560*/  LEA.HI R7, R10, R10, RZ, 0x1 ;  /* 0x0000000a0a077211 */ /* 0x000fe200078f08ff */
[----:B------:R-:W-:Y:S01]  /*0570*/  VOTEU.ALL UP1, P0 ;  /* 0x00000000003f7886 */ /* 0x000fe20000020000 */
[----:B0-----:R-:W-:Y:S01]  /*0580*/  IMAD.MOV R15, RZ, RZ, -R11 ;  /* 0x000000ffff0f7224 */ /* 0x001fe200078e0a0b */
[----:B------:R-:W-:-:S02]  /*0590*/  LOP3.LUT R0, R0, 0xfffffffc, RZ, 0xc0, !PT ;  /* 0xfffffffc00007812 */ /* 0x000fc400078ec0ff */
[----:B------:R-:W-:Y:S01]  /*05a0*/  LOP3.LUT R11, R7, 0xfffffffe, RZ, 0xc0, !PT ;  /* 0xfffffffe070b7812 */ /* 0x000fe200078ec0ff */
[----:B--2---:R-:W-:Y:S01]  /*05b0*/  IMAD R7, R12, R15, UR8 ;  /* 0x000000080c077e24 */ /* 0x004fe2000f8e020f */
[----:B------:R-:W-:Y:S01]  /*05c0*/  LOP3.LUT R19, R10, 0xc, R19, 0x78, !PT ;  /* 0x0000000c0a137812 */ /* 0x000fe200078e7813 */
[----:B------:R-:W-:Y:S01]  /*05d0*/  IMAD.IADD R3, R3, 0x1, -R0 ;  /* 0x0000000103037824 */ /* 0x000fe200078e0a00 */
[----:B---3--:R-:W-:Y:S01]  /*05e0*/  ISETP.EQ.U32.AND P2, PT, R14, 0x1, PT ;  /* 0x000000010e00780c */ /* 0x008fe20003f42070 */
[----:B------:R-:W-:Y:S02]  /*05f0*/  IMAD.IADD R12, R10, 0x1, -R11 ;  /* 0x000000010a0c7824 */ /* 0x000fe400078e0a0b */
[----:B----4-:R-:W-:Y:S01]  /*0600*/  IMAD.MOV R24, RZ, RZ, -R13 ;  /* 0x000000ffff187224 */ /* 0x010fe200078e0a0d */
[----:B------:R-:W-:Y:S02]  /*0610*/  ISETP.NE.AND P1, PT, R3, 0x3, PT ;  /* 0x000000030300780c */ /* 0x000fe40003f25270 */
[----:B------:R-:W-:Y:S01]  /*0620*/  ISETP.NE.AND P4, PT, R12, R7, PT ;  /* 0x000000070c00720c */ /* 0x000fe20003f85270 */
[----:B-1----:R-:W-:Y:S01]  /*0630*/  IMAD R11, R9, R24, R4 ;  /* 0x00000018090b7224 */ /* 0x002fe200078e0204 */
[----:B------:R-:W-:Y:S01]  /*0640*/  ISETP.EQ.OR P1, PT, R3, RZ, !P1 ;  /* 0x000000ff0300720c */ /* 0x000fe20004f22670 */
[----:B-----5:R-:W-:-:S03]  /*0650*/  @!UP0 ULEA UR6, UR7, UR6, 0x18 ;  /* 0x0000000607068291 */ /* 0x020fc6000f8ec03f */
[----:B------:R-:W-:Y:S01]  /*0660*/  ISETP.EQ.AND P1, PT, R2, RZ, P1 ;  /* 0x000000ff0200720c */ /* 0x000fe20000f22270 */
[----:B------:R-:W-:Y:S01]  /*0670*/  VOTEU.ALL UP0, P0 ;  /* 0x00000000003f7886 */ /* 0x000fe20000000000 */
[----:B------:R-:W-:Y:S01]  /*0680*/  LOP3.LUT P0, RZ, R8, 0x7, RZ, 0xc0, !PT ;  /* 0x0000000708ff7812 */ /* 0x000fe2000780c0ff */
[----:B------:R-:W-:Y:S01]  /*0690*/  VIADD R8, R2, 0xffffffff ;  /* 0xffffffff02087836 */ /* 0x000fe20000000000 */
[----:B------:R-:W-:Y:S02]  /*06a0*/  SEL R18, RZ, 0x1, !P1 ;  /* 0x00000001ff127807 */ /* 0x000fe40004800000 */
[C---:B------:R-:W-:Y:S02]  /*06b0*/  ISETP.LT.U32.AND P0, PT, R19.reuse, 0x2, !P0 ;  /* 0x000000021300780c */ /* 0x040fe40004701070 */
[----:B------:R-:W-:Y:S02]  /*06c0*/  @P4 LEA.HI R0, R19, R19, RZ, 0x1 ;  /* 0x0000001313004211 */ /* 0x000fe400078f08ff */
[----:B------:R-:W-:Y:S01]  /*06d0*/  ISETP.GE.U32.AND P6, PT, R8, 0x2, PT ;  /* 0x000000020800780c */ /* 0x000fe20003fc6070 */
[----:B------:R-:W0:Y:S02]  /*06e0*/  FENCE.VIEW.ASYNC.S ;  /* 0x00000000000073c6 */ /* 0x000e240000000000 */
[----:B0-----:R0:W1:Y:S01]  /*06f0*/  @!UP0 SYNCS.EXCH.64 URZ, [UR6+0x30], UR4 ;  /* 0x00003004063f85b2 */ /* 0x0010620008000100 */
[----:B------:R-:W-:-:S02]  /*0700*/  @P4 SHF.R.S32.HI R0, RZ, 0x1, R0 ;  /* 0x00000001ff004819 */ /* 0x000fc40000011400 */
[----:B------:R-:W-:Y:S02]  /*0710*/  SEL R18, R18, 0x2, P6 ;  /* 0x0000000212127807 */ /* 0x000fe40003000000 */
[----:B------:R-:W-:Y:S02]  /*0720*/  @P4 ISETP.NE.AND P5, PT, R0, R11, PT ;  /* 0x0000000b0000420c */ /* 0x000fe40003fa5270 */
[----:B------:R-:W-:Y:S02]  /*0730*/  SEL R11, RZ, 0x1, !P0 ;  /* 0x00000001ff0b7807 */ /* 0x000fe40004000000 */
[----:B------:R-:W-:Y:S02]  /*0740*/  @P4 SEL R22, RZ, 0x1, P5 ;  /* 0x00000001ff164807 */ /* 0x000fe40002800000 */
[----:B------:R-:W-:Y:S02]  /*0750*/  LOP3.LUT R0, R98, 0x7f, RZ, 0xc0, !PT ;  /* 0x0000007f62007812 */ /* 0x000fe400078ec0ff */
[----:B------:R-:W-:Y:S01]  /*0760*/  LOP3.LUT R22, R22, R11, RZ, 0xc0, !PT ;  /* 0x0000000b16167212 */ /* 0x000fe200078ec0ff */
[----:B------:R0:W2:Y:S01]  /*0770*/  @!UP1 SYNCS.EXCH.64 URZ, [UR6+0x38], UR4 ;  /* 0x00003804063f95b2 */ /* 0x0000a20008000100 */
[----:B------:R-:W-:Y:S01]  /*0780*/  NOP ;  /* 0x0000000000007918 */ /* 0x000fe20000000000 */
[----:B------:R-:W-:Y:S05]  /*0790*/  @!P2 BRA `(.L_x_3) ;  /* 0x000000000008a947 */ /* 0x000fea0003800000 */
[----:B-12---:R-:W-:Y:S01]  /*07a0*/  UCGABAR_ARV ;  /* 0x00000000000079c7 */ /* 0x006fe20008000000 */
[----:B------:R-:W-:Y:S05]  /*07b0*/  BRA `(.L_x_4) ;  /* 0x0000000000047947 */ /* 0x000fea0003800000 */
.L_x_3:
[----:B-12---:R-:W-:Y:S01]  /*07c0*/  NOP ;  /* 0x0000000000007918 */ /* 0x006fe20000000000 */
.L_x_4:
[----:B------:R-:W1:Y:S01]  /*07d0*/  LDC R2, c[0x0][0x65c] ;  /* 0x00019700ff027b82 */ /* 0x000e620000000800 */
[----:B------:R-:W-:Y:S01]  /*07e0*/  LOP3.LUT R5, R5, 0xfffff7ff, RZ, 0xc0, !PT ;  /* 0xfffff7ff05057812 */ /* 0x000fe200078ec0ff */
[----:B------:R-:W-:Y:S02]  /*07f0*/  IMAD.U32 R10, RZ, RZ, UR8 ;  /* 0x00000008ff0a7e24 */ /* 0x000fe4000f8e00ff */
[----:B------:R-:W-:Y:S01]  /*0800*/  IMAD.MOV.U32 R11, RZ, RZ, RZ ;  /* 0x000000ffff0b7224 */ /* 0x000fe200078e00ff */
[----:B-1----:R-:W-:-:S13]  /*0810*/  ISETP.NE.AND P1, PT, R2, 0x1, PT ;  /* 0x000000010200780c */ /* 0x002fda0003f25270 */
[----:B------:R-:W1:Y:S01]  /*0820*/  @P1 LDC R17, c[0x0][0x10] ;  /* 0x00000400ff111b82 */ /* 0x000e620000000800 */
[----:B------:R-:W-:Y:S01]  /*0830*/  @P1 LOP3.LUT R5, R5, 0x800, RZ, 0xfc, !PT ;  /* 0x0000080005051812 */ /* 0x000fe200078efcff */
[----:B------:R-:W-:Y:S02]  /*0840*/  @P1 IMAD.MOV.U32 R5, RZ, RZ, RZ ;  /* 0x000000ffff051224 */ /* 0x000fe400078e00ff */
[----:B------:R-:W-:-:S04]  /*0850*/  @P1 IMAD.MOV.U32 R15, RZ, RZ, RZ ;  /* 0x000000ffff0f1224 */ /* 0x000fc800078e00ff */
[----:B------:R-:W2:Y:S01]  /*0860*/  @!P1 LDC R13, c[0x0][0xc] ;  /* 0x00000300ff0d9b82 */ /* 0x000ea20000000800 */
[----:B0-----:R-:W-:Y:S01]  /*0870*/  ULDC UR4, c[0x0][0xc] ;  /* 0x0000030000047ab9 */ /* 0x001fe20000000800 */
[----:B------:R-:W-:Y:S01]  /*0880*/  ULDC UR5, c[0x0][0x10] ;  /* 0x0000040000057ab9 */ /* 0x000fe20000000800 */
[----:B------:R-:W-:Y:S01]  /*0890*/  ULDC UR6, c[0x0][0x14] ;  /* 0x0000050000067ab9 */ /* 0x000fe20000000800 */
[----:B------:R-:W-:-:S04]  /*08a0*/  UIMAD.WIDE.U32 UR4, UR4, UR5, URZ ;  /* 0x00000005040472a5 */ /* 0x000fc8000f8e003f */
[----:B------:R-:W-:Y:S02]  /*08b0*/  UIMAD.WIDE.U32 UR38, UR4, UR6, URZ ;  /* 0x00000006042672a5 */ /* 0x000fe4000f8e003f */
[----:B------:R-:W-:-:S04]  /*08c0*/  UIMAD UR41, UR5, UR6, URZ ;  /* 0x00000006052972a4 */ /* 0x000fc8000f8e023f */
[----:B------:R-:W-:Y:S01]  /*08d0*/  UIADD3 UR41, UR39, UR41, URZ ;  /* 0x0000002927297290 */ /* 0x000fe2000fffe03f */
[----:B-1----:R-:W-:-:S04]  /*08e0*/  @P1 IMAD.WIDE.U32 R16, R17, UR8, R4 ;  /* 0x0000000811101c25 */ /* 0x002fc8000f8e0004 */
[----:B------:R-:W-:Y:S02]  /*08f0*/  @P1 IMAD.IADD R17, R17, 0x1, R15 ;  /* 0x0000000111111824 */ /* 0x000fe400078e020f */
[----:B--2---:R-:W-:-:S04]  /*0900*/  @!P1 IMAD.WIDE.U32 R10, R4, R13, R10 ;  /* 0x0000000d040a9225 */ /* 0x004fc800078e000a */
[----:B------:R-:W-:Y:S02]  /*0910*/  @!P1 IMAD.MOV.U32 R16, RZ, RZ, R10 ;  /* 0x000000ffff109224 */ /* 0x000fe400078e000a */
[----:B------:R-:W-:Y:S01]  /*0920*/  @!P1 IMAD.MOV.U32 R17, RZ, RZ, R11 ;  /* 0x000000ffff119224 */ /* 0x000fe200078e000b */
[----:B------:R-:W-:Y:S06]  /*0930*/  @!P2 BRA `(.L_x_5) ;  /* 0x00000000000ca947 */ /* 0x000fec0003800000 */
[----:B------:R-:W-:Y:S01]  /*0940*/  UCGABAR_WAIT ;  /* 0x0000000000007dc7 */ /* 0x000fe20008000000 */
[----:B------:R-:W-:Y:S01]  /*0950*/  CCTL.IVALL ;  /* 0x00000000ff00798f */ /* 0x000fe20002000000 */
[----:B------:R-:W-:Y:S05]  /*0960*/  BRA `(.L_x_6) ;  /* 0x0000000000047947 */ /* 0x000fea0003800000 */
.L_x_5:
[----:B------:R-:W-:Y:S06]  /*0970*/  BAR.SYNC.DEFER_BLOCKING 0x0 ;  /* 0x0000000000007b1d */ /* 0x000fec0000010000 */
.L_x_6:
[----:B------:R-:W-:Y:S05]  /*0980*/  @!P3 BRA `(.L_x_7) ;  /* 0x000000700010b947 */ /* 0x000fea0003800000 */
[----:B------:R-:W-:-:S13]  /*0990*/  ISETP.GT.U32.AND P0, PT, R8, 0x1, PT ;  /* 0x000000010800780c */ /* 0x000fda0003f04070 */
[----:B------:R-:W-:Y:S05]  /*09a0*/  @P0 EXIT ;  /* 0x000000000000094d */ /* 0x000fea0003800000 */
[----:B------:R-:W-:Y:S01]  /*09b0*/  ULDC.64 UR4, c[0x0][0x650] ;  /* 0x0001940000047ab9 */ /* 0x000fe20000000a00 */
[----:B------:R-:W-:Y:S01]  /*09c0*/  PRMT R3, RZ, 0x7610, R3 ;  /* 0x00007610ff037816 */ /* 0x000fe20000000003 */
[----:B------:R-:W-:Y:S01]  /*09d0*/  IMAD.MOV.U32 R113, RZ, RZ, -0x1 ;  /* 0xffffffffff717424 */ /* 0x000fe200078e00ff */
[----:B------:R-:W-:Y:S01]  /*09e0*/  ISETP.GE.U32.AND P0, PT, R16, UR4, PT ;  /* 0x0000000410007c0c */ /* 0x000fe2000bf06070 */
[----:B------:R-:W-:Y:S02]  /*09f0*/  IMAD.MOV.U32 R103, RZ, RZ, -0x1 ;  /* 0xffffffffff677424 */ /* 0x000fe400078e00ff */
[----:B------:R-:W-:Y:S01]  /*0a00*/  IMAD.MOV.U32 R23, RZ, RZ, -0x1 ;  /* 0xffffffffff177424 */ /* 0x000fe200078e00ff */
[----:B------:R-:W-:-:S13]  /*0a10*/  ISETP.GE.U32.AND.EX P0, PT, R17, UR5, PT, P0 ;  /* 0x0000000511007c0c */ /* 0x000fda000bf06100 */
[----:B------:R-:W-:Y:S05]  /*0a20*/  @P0 BRA `(.L_x_8) ;  /* 0x00000004002c0947 */ /* 0x000fea0003800000 */
[----:B------:R-:W0:Y:S01]  /*0a30*/  LDC.64 R26, c[0x0][0x628] ;  /* 0x00018a00ff1a7b82 */ /* 0x000e220000000a00 */
[----:B------:R-:W-:Y:S02]  /*0a40*/  IMAD.MOV.U32 R10, RZ, RZ, R16 ;  /* 0x000000ffff0a7224 */ /* 0x000fe400078e0010 */
[----:B------:R-:W-:-:S05]  /*0a50*/  IMAD.MOV.U32 R11, RZ, RZ, R17 ;  /* 0x000000ffff0b7224 */ /* 0x000fca00078e0011 */
[----:B------:R-:W1:Y:S08]  /*0a60*/  LDC R8, c[0x0][0x630] ;  /* 0x00018c00ff087b82 */ /* 0x000e700000000800 */
[----:B------:R-:W2:Y:S01]  /*0a70*/  LDC.64 R28, c[0x0][0x620] ;  /* 0x00018800ff1c7b82 */ /* 0x000ea20000000a00 */
[----:B0-----:R-:W-:-:S04]  /*0a80*/  ISETP.NE.U32.AND P0, PT, R26, RZ, PT ;  /* 0x000000ff1a00720c */ /* 0x001fc80003f05070 */
[----:B------:R-:W-:-:S13]  /*0a90*/  ISETP.NE.AND.EX P0, PT, R27, RZ, PT, P0 ;  /* 0x000000ff1b00720c */ /* 0x000fda0003f05300 */
[----:B-12---:R-:W-:Y:S05]  /*0aa0*/  @!P0 BRA `(.L_x_9) ;  /* 0x0000000000288947 */ /* 0x006fea0003800000 */
[----:B------:R-:W0:Y:S02]  /*0ab0*/  LDC R3, c[0x0][0x634] ;  /* 0x00018d00ff037b82 */ /* 0x000e240000000800 */
[----:B0-----:R-:W-:-:S05]  /*0ac0*/  IADD3 R3, P0, R16, R3, RZ ;  /* 0x0000000310037210 */ /* 0x001fca0007f1e0ff */
[----:B------:R-:W-:-:S04]  /*0ad0*/  IMAD.X R21, RZ, RZ, R17, P0 ;  /* 0x000000ffff157224 */ /* 0x000fc800000e0611 */
[----:B------:R-:W-:-:S04]  /*0ae0*/  IMAD.WIDE.U32 R10, R21, R26, RZ ;  /* 0x0000001a150a7225 */ /* 0x000fc800078e00ff */
[----:B------:R-:W-:-:S04]  /*0af0*/  IMAD.WIDE.U32 R12, P0, R3, R27, R10 ;  /* 0x0000001b030c7225 */ /* 0x000fc8000780000a */
[----:B------:R-:W-:-:S04]  /*0b00*/  IMAD.WIDE.U32 R10, R3, R26, RZ ;  /* 0x0000001a030a7225 */ /* 0x000fc800078e00ff */
[----:B------:R-:W-:Y:S01]  /*0b10*/  IMAD.X R15, RZ, RZ, RZ, P0 ;  /* 0x000000ffff0f7224 */ /* 0x000fe200000e06ff */
[----:B------:R-:W-:Y:S01]  /*0b20*/  IADD3 RZ, P0, R11, R12, RZ ;  /* 0x0000000c0bff7210 */ /* 0x000fe20007f1e0ff */
[----:B------:R-:W-:-:S04]  /*0b30*/  IMAD.MOV.U32 R14, RZ, RZ, R13 ;  /* 0x000000ffff0e7224 */ /* 0x000fc800078e000d */
[----:B------:R-:W-:-:S08]  /*0b40*/  IMAD.WIDE.U32.X R10, R21, R27, R14, P0 ;  /* 0x0000001b150a7225 */ /* 0x000fd000000e040e */
.L_x_9:
[----:B------:R-:W0:Y:S01]  /*0b50*/  LDC.64 R32, c[0x0][0x640] ;  /* 0x00019000ff207b82 */ /* 0x000e220000000a00 */
[--C-:B------:R-:W-:Y:S01]  /*0b60*/  SHF.R.U64 R27, R10, R8, R11.reuse ;  /* 0x000000080a1b7219 */ /* 0x100fe2000000120b */
[----:B------:R-:W-:Y:S01]  /*0b70*/  IMAD R24, R9, R24, R4 ;  /* 0x0000001809187224 */ /* 0x000fe200078e0204 */
[----:B------:R-:W-:Y:S01]  /*0b80*/  SHF.R.U32.HI R3, RZ, R8, R11 ;  /* 0x00000008ff037219 */ /* 0x000fe2000001160b */
[----:B------:R-:W-:Y:S01]  /*0b90*/  IMAD.MOV.U32 R23, RZ, RZ, 0x1 ;  /* 0x00000001ff177424 */ /* 0x000fe200078e00ff */
[----:B------:R-:W-:-:S03]  /*0ba0*/  IADD3 R5, P0, RZ, -R27, RZ ;  /* 0x8000001bff057210 */ /* 0x000fc60007f1e0ff */
[----:B------:R-:W1:Y:S02]  /*0bb0*/  LDC R12, c[0x0][0x618] ;  /* 0x00018600ff0c7b82 */ /* 0x000e640000000800 */
[----:B------:R-:W-:Y:S02]  /*0bc0*/  IMAD.X R3, RZ, RZ, ~R3, P0 ;  /* 0x000000ffff037224 */ /* 0x000fe400000e0e03 */
[----:B------:R-:W-:-:S04]  /*0bd0*/  IMAD.WIDE.U32 R10, R5, R28, R16 ;  /* 0x0000001c050a7225 */ /* 0x000fc800078e0010 */
[----:B------:R-:W2:Y:S01]  /*0be0*/  LDC R20, c[0x0][0x608] ;  /* 0x00018200ff147b82 */ /* 0x000ea20000000800 */
[----:B------:R-:W-:Y:S02]  /*0bf0*/  IMAD R8, R3, R28, RZ ;  /* 0x0000001c03087224 */ /* 0x000fe400078e02ff */
[----:B------:R-:W-:Y:S02]  /*0c00*/  IMAD.MOV.U32 R3, RZ, RZ, -0x1 ;  /* 0xffffffffff037424 */ /* 0x000fe400078e00ff */
[----:B------:R-:W-:-:S03]  /*0c10*/  IMAD R5, R5, R29, R8 ;  /* 0x0000001d05057224 */ /* 0x000fc600078e0208 */
[----:B------:R-:W3:Y:S01]  /*0c20*/  LDC R30, c[0x0][0x658] ;  /* 0x00019600ff1e7b82 */ /* 0x000ee20000000800 */
[----:B------:R-:W-:Y:S01]  /*0c30*/  IMAD.IADD R5, R11, 0x1, R5 ;  /* 0x000000010b057824 */ /* 0x000fe200078e0205 */
[----:B0-----:R-:W-:-:S04]  /*0c40*/  ISETP.NE.U32.AND P0, PT, R32, RZ, PT ;  /* 0x000000ff2000720c */ /* 0x001fc80003f05070 */
[----:B------:R-:W-:Y:S02]  /*0c50*/  ISETP.NE.AND.EX P0, PT, R33, RZ, PT, P0 ;  /* 0x000000ff2100720c */ /* 0x000fe40003f05300 */
[----:B------:R-:W0:Y:S01]  /*0c60*/  LDC R26, c[0x0][0x600] ;  /* 0x00018000ff1a7b82 */ /* 0x000e220000000800 */
[-CC-:B-1----:R-:W-:Y:S02]  /*0c70*/  SHF.R.U64 R14, R10, R12.reuse, R5.reuse ;  /* 0x0000000c0a0e7219 */ /* 0x182fe40000001205 */
[----:B------:R-:W-:-:S05]  /*0c80*/  SHF.R.U32.HI R5, RZ, R12, R5 ;  /* 0x0000000cff057219 */ /* 0x000fca0000011605 */
[----:B------:R-:W1:Y:S01]  /*0c90*/  LDC R15, c[0x0][0x648] ;  /* 0x00019200ff0f7b82 */ /* 0x000e620000000800 */
[-CC-:B--2---:R-:W-:Y:S02]  /*0ca0*/  SHF.R.U64 R29, R14, R20.reuse, R5.reuse ;  /* 0x000000140e1d7219 */ /* 0x184fe40000001205 */
[----:B------:R-:W-:-:S05]  /*0cb0*/  SHF.R.U32.HI R5, RZ, R20, R5 ;  /* 0x00000014ff057219 */ /* 0x000fca0000011605 */
[----:B------:R-:W2:Y:S01]  /*0cc0*/  LDC R21, c[0x0][0x638] ;  /* 0x00018e00ff157b82 */ /* 0x000ea20000000800 */
[-CC-:B---3--:R-:W-:Y:S02]  /*0cd0*/  SHF.R.U64 R20, R29, R30.reuse, R5.reuse ;  /* 0x0000001e1d147219 */ /* 0x188fe40000001205 */
[-C--:B------:R-:W-:Y:S02]  /*0ce0*/  SHF.L.U32 R3, R3, R30.reuse, RZ ;  /* 0x0000001e03037219 */ /* 0x080fe400000006ff */
[----:B------:R-:W-:Y:S01]  /*0cf0*/  SHF.R.U32.HI R5, RZ, R30, R5 ;  /* 0x0000001eff057219 */ /* 0x000fe20000011605 */
[----:B------:R-:W-:Y:S01]  /*0d00*/  IMAD.MOV.U32 R4, RZ, RZ, R20 ;  /* 0x000000ffff047224 */ /* 0x000fe200078e0014 */
[----:B------:R-:W-:Y:S01]  /*0d10*/  LOP3.LUT R12, RZ, R3, RZ, 0x33, !PT ;  /* 0x00000003ff0c7212 */ /* 0x000fe200078e33ff */
[----:B------:R-:W3:Y:S01]  /*0d20*/  LDC R25, c[0x0][0x610] ;  /* 0x00018400ff197b82 */ /* 0x000ee20000000800 */
[----:B------:R-:W-:Y:S05]  /*0d30*/  @!P0 BRA `(.L_x_10) ;  /* 0x0000000000288947 */ /* 0x000fea0003800000 */
[----:B------:R-:W4:Y:S02]  /*0d40*/  LDC R3, c[0x0][0x64c] ;  /* 0x00019300ff037b82 */ /* 0x000f240000000800 */
[----:B----4-:R-:W-:-:S05]  /*0d50*/  IADD3 R3, P0, R20, R3, RZ ;  /* 0x0000000314037210 */ /* 0x010fca0007f1e0ff */
        /* <DEDUP_REMOVED lines=8> */
.L_x_10:
[----:B-1----:R-:W-:Y:S01]  /*0de0*/  SHF.R.U64 R4, R4, R15, R5 ;  /* 0x0000000f04047219 */ /* 0x002fe20000001205 */
[----:B0-----:R-:W-:Y:S01]  /*0df0*/  VIADD R5, R26, 0xffffffff ;  /* 0xffffffff1a057836 */ /* 0x001fe20000000000 */
[----:B------:R-:W-:Y:S01]  /*0e00*/  SHF.L.U32 R3, R23, R30, RZ ;  /* 0x0000001e17037219 */ /* 0x000fe200000006ff */
[----:B------:R-:W-:Y:S01]  /*0e10*/  IMAD.MOV.U32 R23, RZ, RZ, R27 ;  /* 0x000000ffff177224 */ /* 0x000fe200078e001b */
[----:B------:R-:W-:Y:S01]  /*0e20*/  LOP3.LUT R12, R29, R12, RZ, 0xc0, !PT ;  /* 0x0000000c1d0c7212 */ /* 0x000fe200078ec0ff */
[----:B------:R-:W-:Y:S01]  /*0e30*/  IMAD.MOV R8, RZ, RZ, -R4 ;  /* 0x000000ffff087224 */ /* 0x000fe200078e0a04 */
[----:B------:R-:W-:-:S03]  /*0e40*/  SEL R7, R7, R24, !P1 ;  /* 0x0000001807077207 */ /* 0x000fc60004800000 */
[----:B------:R-:W-:Y:S01]  /*0e50*/  IMAD R12, R3, R4, R12 ;  /* 0x00000004030c7224 */ /* 0x000fe200078e020c */
[----:B------:R-:W-:Y:S01]  /*0e60*/  LOP3.LUT R4, R14, R5, RZ, 0xc0, !PT ;  /* 0x000000050e047212 */ /* 0x000fe200078ec0ff */
[----:B--2---:R-:W-:Y:S02]  /*0e70*/  IMAD R3, R8, R21, R20 ;  /* 0x0000001508037224 */ /* 0x004fe400078e0214 */
[----:B---3--:R-:W-:Y:S02]  /*0e80*/  IMAD R7, R12, R25, R7 ;  /* 0x000000190c077224 */ /* 0x008fe400078e0207 */
[----:B------:R-:W-:Y:S02]  /*0e90*/  IMAD.MOV.U32 R5, RZ, RZ, 0x1 ;  /* 0x00000001ff057424 */ /* 0x000fe400078e00ff */
[----:B------:R-:W-:-:S03]  /*0ea0*/  IMAD R4, R3, R26, R4 ;  /* 0x0000001a03047224 */ /* 0x000fc600078e0204 */
[----:B------:R-:W-:Y:S02]  /*0eb0*/  PRMT R3, R5, 0x7610, R3 ;  /* 0x0000761005037816 */ /* 0x000fe40000000003 */
[----:B------:R-:W-:Y:S02]  /*0ec0*/  SEL R103, R4, R7, !P1 ;  /* 0x0000000704677207 */ /* 0x000fe40004800000 */
[----:B------:R-:W-:-:S07]  /*0ed0*/  SEL R113, R7, R4, !P1 ;  /* 0x0000000407717207 */ /* 0x000fce0004800000 */
.L_x_8:
[----:B------:R-:W-:-:S08]  /*0ee0*/  NOP ;  /* 0x0000000000007918 */ /* 0x000fd00000000000 */
[----:B------:R-:W0:Y:S02]  /*0ef0*/  USETMAXREG.TRY_ALLOC.CTAPOOL UP0, 0xe8 ;  /* 0x000000e8000079c8 */ /* 0x000e240008000600 */
[----:B0-----:R-:W-:-:S13]  /*0f00*/  PLOP3.LUT P0, PT, PT, PT, UP0, 0x80, 0x0 ;  /* 0x000000000000781c */ /* 0x001fda0003f0f008 */
[----:B------:R-:W-:Y:S05]  /*0f10*/  @!P0 BRA `(.L_x_8) ;  /* 0xfffffffc00f08947 */ /* 0x000fea000383ffff */
[----:B------:R-:W-:Y:S01]  /*0f20*/  ULDC.64 UR4, c[0x0][0x598] ;  /* 0x0001660000047ab9 */ /* 0x000fe20000000a00 */
[----:B------:R-:W-:Y:S01]  /*0f30*/  ULDC.64 UR36, c[0x0][0x208] ;  /* 0x0000820000247ab9 */ /* 0x000fe20000000a00 */
[----:B------:R-:W-:-:S04]  /*0f40*/  ISETP.NE.U32.AND P0, PT, RZ, UR4, PT ;  /* 0x00000004ff007c0c */ /* 0x000fc8000bf05070 */
[----:B------:R-:W-:-:S13]  /*0f50*/  ISETP.NE.AND.EX P0, PT, RZ, UR5, PT, P0 ;  /* 0x00000005ff007c0c */ /* 0x000fda000bf05300 */
[----:B------:R-:W-:Y:S05]  /*0f60*/  @!P0 BRA `(.L_x_11) ;  /* 0x00000000001c8947 */ /* 0x000fea0003800000 */
[----:B------:R-:W0:Y:S02]  /*0f70*/  LDC.64 R4, c[0x0][0x598] ;  /* 0x00016600ff047b82 */ /* 0x000e240000000a00 */
[----:B0-----:R-:W2:Y:S02]  /*0f80*/  LDG.E.64 R4, desc[UR36][R4.64] ;  /* 0x0000002404047981 */ /* 0x001ea4000c1e1b00 */
[----:B--2---:R-:W-:-:S04]  /*0f90*/  ISETP.NE.U32.AND P0, PT, R4, RZ, PT ;  /* 0x000000ff0400720c */ /* 0x004fc80003f05070 */
[----:B------:R-:W-:-:S13]  /*0fa0*/  ISETP.NE.AND.EX P0, PT, R5, RZ, PT, P0 ;  /* 0x000000ff0500720c */ /* 0x000fda0003f05300 */
[----:B------:R-:W-:Y:S05]  /*0fb0*/  @!P0 BRA `(.L_x_11) ;  /* 0x0000000000088947 */ /* 0x000fea0003800000 */
[----:B------:R0:W5:Y:S01]  /*0fc0*/  LD.E R90, desc[UR36][R4.64] ;  /* 0x00000024045a7980 */ /* 0x000162000c101900 */
[----:B------:R-:W-:Y:S05]  /*0fd0*/  BRA `(.L_x_12) ;  /* 0x0000000000247947 */ /* 0x000fea0003800000 */
.L_x_11:
[----:B------:R-:W-:Y:S02]  /*0fe0*/  ULDC.64 UR4, c[0x0][0x588] ;  /* 0x0001620000047ab9 */ /* 0x000fe40000000a00 */
[----:B------:R-:W-:-:S04]  /*0ff0*/  ISETP.NE.U32.AND P0, PT, RZ, UR4, PT ;  /* 0x00000004ff007c0c */ /* 0x000fc8000bf05070 */
[----:B------:R-:W-:-:S13]  /*1000*/  ISETP.NE.AND.EX P0, PT, RZ, UR5, PT, P0 ;  /* 0x00000005ff007c0c */ /* 0x000fda000bf05300 */
[----:B------:R-:W-:Y:S05]  /*1010*/  @!P0 BRA `(.L_x_13) ;  /* 0x00000000000c8947 */ /* 0x000fea0003800000 */
[----:B------:R-:W0:Y:S02]  /*1020*/  LDC.64 R90, c[0x0][0x588] ;  /* 0x00016200ff5a7b82 */ /* 0x000e240000000a00 */
[----:B0-----:R1:W5:Y:S01]  /*1030*/  LDG.E R90, desc[UR36][R90.64] ;  /* 0x000000245a5a7981 */ /* 0x001362000c1e1900 */
[----:B------:R-:W-:Y:S05]  /*1040*/  BRA `(.L_x_12) ;  /* 0x0000000000087947 */ /* 0x000fea0003800000 */
.L_x_13:
[----:B------:R-:W-:Y:S02]  /*1050*/  ULDC UR4, c[0x0][0x580] ;  /* 0x0001600000047ab9 */ /* 0x000fe40000000800 */
[----:B------:R-:W-:-:S07]  /*1060*/  IMAD.U32 R90, RZ, RZ, UR4 ;  /* 0x00000004ff5a7e24 */ /* 0x000fce000f8e00ff */
.L_x_12:
[----:B------:R-:W-:Y:S02]  /*1070*/  ULDC.64 UR4, c[0x0][0x5a0] ;  /* 0x0001680000047ab9 */ /* 0x000fe40000000a00 */
[----:B------:R-:W-:-:S04]  /*1080*/  ISETP.NE.U32.AND P0, PT, RZ, UR4, PT ;  /* 0x00000004ff007c0c */ /* 0x000fc8000bf05070 */
[----:B------:R-:W-:-:S13]  /*1090*/  ISETP.NE.AND.EX P0, PT, RZ, UR5, PT, P0 ;  /* 0x00000005ff007c0c */ /* 0x000fda000bf05300 */
[----:B------:R-:W-:Y:S05]  /*10a0*/  @!P0 BRA `(.L_x_14) ;  /* 0x00000000001c8947 */ /* 0x000fea0003800000 */
[----:B0-----:R-:W0:Y:S02]  /*10b0*/  LDC.64 R4, c[0x0][0x5a0] ;  /* 0x00016800ff047b82 */ /* 0x001e240000000a00 */
[----:B0-----:R-:W2:Y:S02]  /*10c0*/  LDG.E.64 R4, desc[UR36][R4.64] ;  /* 0x0000002404047981 */ /* 0x001ea4000c1e1b00 */
[----:B--2---:R-:W-:-:S04]  /*10d0*/  ISETP.NE.U32.AND P0, PT, R4, RZ, PT ;  /* 0x000000ff0400720c */ /* 0x004fc80003f05070 */
[----:B------:R-:W-:-:S13]  /*10e0*/  ISETP.NE.AND.EX P0, PT, R5, RZ, PT, P0 ;  /* 0x000000ff0500720c */ /* 0x000fda0003f05300 */
[----:B------:R-:W-:Y:S05]  /*10f0*/  @!P0 BRA `(.L_x_14) ;  /* 0x0000000000088947 */ /* 0x000fea0003800000 */
[----:B-1----:R0:W5:Y:S01]  /*1100*/  LD.E R91, desc[UR36][R4.64] ;  /* 0x00000024045b7980 */ /* 0x002162000c101900 */
[----:B------:R-:W-:Y:S05]  /*1110*/  BRA `(.L_x_15) ;  /* 0x0000000000247947 */ /* 0x000fea0003800000 */
.L_x_14:
[----:B------:R-:W-:Y:S02]  /*1120*/  ULDC.64 UR4, c[0x0][0x590] ;  /* 0x0001640000047ab9 */ /* 0x000fe40000000a00 */
[----:B------:R-:W-:-:S04]  /*1130*/  ISETP.NE.U32.AND P0, PT, RZ, UR4, PT ;  /* 0x00000004ff007c0c */ /* 0x000fc8000bf05070 */
[----:B------:R-:W-:-:S13]  /*1140*/  ISETP.NE.AND.EX P0, PT, RZ, UR5, PT, P0 ;  /* 0x00000005ff007c0c */ /* 0x000fda000bf05300 */
[----:B------:R-:W-:Y:S05]  /*1150*/  @!P0 BRA `(.L_x_16) ;  /* 0x00000000000c8947 */ /* 0x000fea0003800000 */
[----:B0-----:R-:W1:Y:S02]  /*1160*/  LDC.64 R4, c[0x0][0x590] ;  /* 0x00016400ff047b82 */ /* 0x001e640000000a00 */
[----:B-1----:R1:W5:Y:S01]  /*1170*/  LDG.E R91, desc[UR36][R4.64] ;  /* 0x00000024045b7981 */ /* 0x002362000c1e1900 */
[----:B------:R-:W-:Y:S05]  /*1180*/  BRA `(.L_x_15) ;  /* 0x0000000000087947 */ /* 0x000fea0003800000 */
.L_x_16:
[----:B------:R-:W-:Y:S02]  /*1190*/  ULDC UR4, c[0x0][0x584] ;  /* 0x0001610000047ab9 */ /* 0x000fe40000000800 */
[----:B-1----:R-:W-:-:S07]  /*11a0*/  IMAD.U32 R91, RZ, RZ, UR4 ;  /* 0x00000004ff5b7e24 */ /* 0x002fce000f8e00ff */
.L_x_15:
[----:B------:R-:W-:-:S13]  /*11b0*/  LOP3.LUT P0, RZ, R3, 0xff, RZ, 0xc0, !PT ;  /* 0x000000ff03ff7812 */ /* 0x000fda000780c0ff */
[----:B------:R-:W-:Y:S05]  /*11c0*/  @!P0 EXIT ;  /* 0x000000000000894d */ /* 0x000fea0003800000 */
[----:B------:R-:W2:Y:S01]  /*11d0*/  LDC R96, c[0x0][0x658] ;  /* 0x00019600ff607b82 */ /* 0x000ea20000000800 */
[----:B------:R-:W-:Y:S01]  /*11e0*/  ULDC.64 UR6, c[0x0][0x288] ;  /* 0x0000a20000067ab9 */ /* 0x000fe20000000a00 */
[----:B------:R-:W-:Y:S01]  /*11f0*/  LOP3.LUT R6, R6, 0x1, RZ, 0xc0, !PT ;  /* 0x0000000106067812 */ /* 0x000fe200078ec0ff */
[----:B------:R-:W-:Y:S01]  /*1200*/  UIADD3 UR4, UR7, 0x3f, URZ ;  /* 0x0000003f07047890 */ /* 0x000fe2000fffe03f */
[----:B------:R-:W-:Y:S01]  /*1210*/  SHF.R.U32.HI R3, RZ, 0x2, R98 ;  /* 0x00000002ff037819 */ /* 0x000fe20000011662 */
[----:B01----:R-:W-:Y:S01]  /*1220*/  IMAD.MOV.U32 R5, RZ, RZ, -0x1 ;  /* 0xffffffffff057424 */ /* 0x003fe200078e00ff */
[----:B------:R-:W-:Y:S01]  /*1230*/  SHF.R.U32.HI R0, RZ, 0x1, R0 ;  /* 0x00000001ff007819 */ /* 0x000fe20000011600 */
[----:B------:R-:W-:Y:S01]  /*1240*/  USHF.R.S32.HI UR5, URZ, 0x1f, UR4 ;  /* 0x0000001f3f057899 */ /* 0x000fe20008011404 */
[----:B------:R-:W0:Y:S01]  /*1250*/  LDC.64 R92, c[0x0][0x5c8] ;  /* 0x00017200ff5c7b82 */ /* 0x000e220000000a00 */
[----:B------:R-:W-:Y:S01]  /*1260*/  IMAD.SHL.U32 R88, R6, 0x40, RZ ;  /* 0x0000004006587824 */ /* 0x000fe200078e00ff */
[----:B------:R-:W-:Y:S01]  /*1270*/  LOP3.LUT R3, R3, 0x7, RZ, 0xc0, !PT ;  /* 0x0000000703037812 */ /* 0x000fe200078ec0ff */
[----:B------:R-:W-:Y:S01]  /*1280*/  ULEA.HI UR5, UR5, UR4, URZ, 0x6 ;  /* 0x0000000405057291 */ /* 0x000fe2000f8f303f */
[----:B------:R-:W-:Y:S01]  /*1290*/  LOP3.LUT R0, R0, 0x30, RZ, 0xc0, !PT ;  /* 0x0000003000007812 */ /* 0x000fe200078ec0ff */
[----:B------:R-:W-:Y:S01]  /*12a0*/  IMAD.MOV.U32 R7, RZ, RZ, 0x1 ;  /* 0x00000001ff077424 */ /* 0x000fe200078e00ff */
[--C-:B------:R-:W-:Y:S01]  /*12b0*/  LOP3.LUT R88, R88, 0x40, R3.reuse, 0xe2, !PT ;  /* 0x0000004058587812 */ /* 0x100fe200078ee203 */
[----:B------:R-:W-:Y:S01]  /*12c0*/  USHF.R.S32.HI UR43, URZ, 0x6, UR5 ;  /* 0x000000063f2b7899 */ /* 0x000fe20008011405 */
[----:B------:R-:W1:Y:S01]  /*12d0*/  LDC R100, c[0x0][0x600] ;  /* 0x00018000ff647b82 */ /* 0x000e620000000800 */
[----:B------:R-:W-:Y:S01]  /*12e0*/  IADD3 R3, RZ, -R0, -R3 ;  /* 0x80000000ff037210 */ /* 0x000fe20007ffe803 */
[----:B------:R-:W-:Y:S01]  /*12f0*/  IMAD.U32 R4, RZ, RZ, UR6 ;  /* 0x00000006ff047e24 */ /* 0x000fe2000f8e00ff */
[C---:B------:R-:W-:Y:S01]  /*1300*/  LOP3.LUT R97, R98.reuse, 0x3, RZ, 0xc0, !PT ;  /* 0x0000000362617812 */ /* 0x040fe200078ec0ff */
[----:B------:R-:W-:Y:S01]  /*1310*/  UISETP.LT.AND UP0, UPT, UR43, 0x1, UPT ;  /* 0x000000012b00788c */ /* 0x000fe2000bf01270 */
[----:B------:R-:W-:Y:S01]  /*1320*/  LOP3.LUT R99, R98, 0x80, RZ, 0xc0, !PT ;  /* 0x0000008062637812 */ /* 0x000fe200078ec0ff */
[----:B------:R-:W-:Y:S01]  /*1330*/  IMAD R3, R6, -0x40, R3 ;  /* 0xffffffc006037824 */ /* 0x000fe200078e0203 */
[----:B------:R-:W-:Y:S01]  /*1340*/  ULDC UR4, c[0x0][0x284] ;  /* 0x0000a10000047ab9 */ /* 0x000fe20000000800 */
[----:B--2---:R-:W-:Y:S01]  /*1350*/  SHF.L.U32 R5, R5, R96, RZ ;  /* 0x0000006005057219 */ /* 0x004fe200000006ff */
[----:B------:R-:W-:Y:S01]  /*1360*/  USEL UR44, UR43, 0x1, UP0 ;  /* 0x000000012b2c7887 */ /* 0x000fe20008000000 */
[----:B------:R-:W-:Y:S01]  /*1370*/  IMAD R97, R97, -0x2, R4 ;  /* 0xfffffffe61617824 */ /* 0x000fe200078e0204 */
[----:B------:R-:W-:Y:S01]  /*1380*/  LOP3.LUT R88, R88, R0, RZ, 0xfc, !PT ;  /* 0x0000000058587212 */ /* 0x000fe200078efcff */
[----:B------:R-:W-:Y:S01]  /*1390*/  IMAD.SHL.U32 R98, R98, 0x2, RZ ;  /* 0x0000000262627824 */ /* 0x000fe200078e00ff */
[----:B------:R-:W-:Y:S01]  /*13a0*/  SHF.L.U32 R96, R7, R96, RZ ;  /* 0x0000006007607219 */ /* 0x000fe200000006ff */
[----:B------:R-:W-:Y:S01]  /*13b0*/  VIADD R102, R3, UR4 ;  /* 0x0000000403667c36 */ /* 0x000fe20008000000 */
[----:B------:R-:W-:Y:S01]  /*13c0*/  LOP3.LUT R118, R18, 0x1, RZ, 0xfc, !PT ;  /* 0x0000000112767812 */ /* 0x000fe200078efcff */
[----:B------:R-:W-:Y:S01]  /*13d0*/  IMAD.MOV.U32 R89, RZ, RZ, RZ ;  /* 0x000000ffff597224 */ /* 0x000fe200078e00ff */
[C-C-:B0-----:R-:W-:Y:S01]  /*13e0*/  SHF.L.U64.HI R94, R92.reuse, 0x7, R93.reuse ;  /* 0x000000075c5e7819 */ /* 0x141fe2000001025d */
[----:B------:R-:W-:Y:S01]  /*13f0*/  UIADD3 UR44, UR43, -UR44, URZ ;  /* 0x8000002c2b2c7290 */ /* 0x000fe2000fffe03f */
[C---:B------:R-:W-:Y:S01]  /*1400*/  SHF.L.U64.HI R95, R92.reuse, 0x3, R93 ;  /* 0x000000035c5f7819 */ /* 0x040fe2000001025d */
[C---:B------:R-:W-:Y:S01]  /*1410*/  IMAD.SHL.U32 R93, R92.reuse, 0x80, RZ ;  /* 0x000000805c5d7824 */ /* 0x040fe200078e00ff */
[----:B------:R-:W-:Y:S01]  /*1420*/  SHF.R.U32.HI R99, RZ, 0x7, R99 ;  /* 0x00000007ff637819 */ /* 0x000fe20000011663 */
[----:B------:R-:W-:Y:S01]  /*1430*/  IMAD.SHL.U32 R92, R92, 0x8, RZ ;  /* 0x000000085c5c7824 */ /* 0x000fe200078e00ff */
[----:B------:R-:W-:Y:S01]  /*1440*/  LOP3.LUT R101, RZ, R5, RZ, 0x33, !PT ;  /* 0x00000005ff657212 */ /* 0x000fe200078e33ff */
[----:B-1----:R-:W-:Y:S01]  /*1450*/  VIADD R100, R100, 0xffffffff ;  /* 0xffffffff64647836 */ /* 0x002fe20000000000 */
[----:B------:R-:W-:Y:S01]  /*1460*/  UMOV UR40, URZ ;  /* 0x0000003f00287c82 */ /* 0x000fe20008000000 */
[----:B------:R-:W-:-:S05]  /*1470*/  UMOV UR42, URZ ;  /* 0x0000003f002a7c82 */ /* 0x000fca0008000000 */
.L_x_160:
[----:B0-----:R-:W0:Y:S01]  /*1480*/  SHFL.IDX PT, R0, R99, RZ, 0x1f ;  /* 0x00001fff63007589 */ /* 0x001e2200000e0000 */
[----:B-1----:R-:W1:Y:S01]  /*1490*/  S2UR UR7, SR_CgaCtaId ;  /* 0x00000000000779c3 */ /* 0x002e620000008800 */
[----:B------:R-:W-:Y:S01]  /*14a0*/  UMOV UR6, 0x400 ;  /* 0x0000040000067882 */ /* 0x000fe20000000000 */
[----:B0-----:R-:W-:Y:S01]  /*14b0*/  R2UR UR4, R0 ;  /* 0x00000000000472ca */ /* 0x001fe200000e0000 */
[----:B-1----:R-:W-:-:S12]  /*14c0*/  ULEA UR6, UR7, UR6, 0x18 ;  /* 0x0000000607067291 */ /* 0x002fd8000f8ec03f */
[----:B------:R-:W-:-:S04]  /*14d0*/  ULEA.HI UR5, UR4, UR4, URZ, 0x1 ;  /* 0x0000000404057291 */ /* 0x000fc8000f8f083f */
[----:B------:R-:W-:-:S04]  /*14e0*/  ULOP3.LUT UR5, UR5, 0x7fffe, URZ, 0xc0, !UPT ;  /* 0x0007fffe05057892 */ /* 0x000fc8000f8ec03f */
[----:B------:R-:W-:-:S03]  /*14f0*/  UIADD3 UR5, UR4, -UR5, URZ ;  /* 0x8000000504057290 */ /* 0x000fc6000fffe03f */
[----:B------:R-:W-:Y:S01]  /*1500*/  ULDC UR4, c[0x0][0x28c] ;  /* 0x0000a30000047ab9 */ /* 0x000fe20000000800 */
[----:B------:R-:W-:Y:S01]  /*1510*/  ULEA UR5, UR5, UR6, 0xd ;  /* 0x0000000605057291 */ /* 0x000fe2000f8e683f */
[----:B------:R-:W-:-:S03]  /*1520*/  ISETP.LT.AND P0, PT, RZ, UR4, PT ;  /* 0x00000004ff007c0c */ /* 0x000fc6000bf01270 */
[----:B------:R-:W-:-:S04]  /*1530*/  UIADD3 UR5, UR5, 0x100, URZ ;  /* 0x0000010005057890 */ /* 0x000fc8000fffe03f */
[----:B------:R-:W-:-:S04]  /*1540*/  USHF.R.U32.HI UR5, URZ, 0x4, UR5 ;  /* 0x000000043f057899 */ /* 0x000fc80008011605 */
[----:B------:R-:W-:-:S04]  /*1550*/  ULOP3.LUT UR5, UR5, 0x3fff, URZ, 0xc0, !UPT ;  /* 0x00003fff05057892 */ /* 0x000fc8000f8ec03f */
[----:B------:R-:W-:Y:S01]  /*1560*/  ULOP3.LUT UR45, UR5, 0x10000, URZ, 0xfc, !UPT ;  /* 0x00010000052d7892 */ /* 0x000fe2000f8efc3f */
[----:B--234-:R-:W-:Y:S11]  /*1570*/  @P0 BRA `(.L_x_17) ;  /* 0x0000000000400947 */ /* 0x01cff60003800000 */
[----:B------:R-:W-:Y:S01]  /*1580*/  MOV R0, 0x0 ;  /* 0x0000000000007802 */ /* 0x000fe20000000f00 */
[----:B------:R-:W-:Y:S01]  /*1590*/  ULDC.64 UR4, c[0x4][0x68] ;  /* 0x01001a0000047ab9 */ /* 0x000fe20000000a00 */
[----:B------:R-:W-:Y:S01]  /*15a0*/  ULDC.64 UR6, c[0x4][0x8] ;  /* 0x0100020000067ab9 */ /* 0x000fe20000000a00 */
[----:B------:R-:W-:Y:S01]  /*15b0*/  IMAD.U32 R4, RZ, RZ, UR4 ;  /* 0x00000004ff047e24 */ /* 0x000fe2000f8e00ff */
[----:B------:R0:W1:Y:S01]  /*15c0*/  LDC.64 R14, c[0x4][R0] ;  /* 0x01000000000e7b82 */ /* 0x0000620000000a00 */
[----:B------:R-:W-:Y:S01]  /*15d0*/  IMAD.U32 R5, RZ, RZ, UR5 ;  /* 0x00000005ff057e24 */ /* 0x000fe2000f8e00ff */
[----:B------:R-:W-:Y:S01]  /*15e0*/  ULDC.64 UR4, c[0x4][0x70] ;  /* 0x01001c0000047ab9 */ /* 0x000fe20000000a00 */
[----:B------:R-:W-:Y:S02]  /*15f0*/  IMAD.U32 R10, RZ, RZ, UR6 ;  /* 0x00000006ff0a7e24 */ /* 0x000fe4000f8e00ff */
[----:B------:R-:W-:Y:S02]  /*1600*/  IMAD.U32 R6, RZ, RZ, UR4 ;  /* 0x00000004ff067e24 */ /* 0x000fe4000f8e00ff */
[----:B------:R-:W-:-:S02]  /*1610*/  IMAD.U32 R7, RZ, RZ, UR5 ;  /* 0x00000005ff077e24 */ /* 0x000fc4000f8e00ff */
[----:B------:R-:W-:Y:S02]  /*1620*/  IMAD.U32 R11, RZ, RZ, UR7 ;  /* 0x00000007ff0b7e24 */ /* 0x000fe4000f8e00ff */
[----:B------:R-:W-:Y:S02]  /*1630*/  IMAD.MOV.U32 R8, RZ, RZ, 0x1e1 ;  /* 0x000001e1ff087424 */ /* 0x000fe400078e00ff */
[----:B------:R-:W-:Y:S02]  /*1640*/  IMAD.MOV.U32 R12, RZ, RZ, 0x1 ;  /* 0x00000001ff0c7424 */ /* 0x000fe400078e00ff */
[----:B0-----:R-:W-:-:S07]  /*1650*/  IMAD.MOV.U32 R13, RZ, RZ, RZ ;  /* 0x000000ffff0d7224 */ /* 0x001fce00078e00ff */
[----:B------:R-:W-:-:S07]  /*1660*/  LEPC R20, `(.L_x_17) ;  /* 0x000000001014794e */ /* 0x000fce0000000000 */
[----:B-1---5:R-:W-:Y:S05]  /*1670*/  CALL.ABS.NOINC R14 ;  /* 0x000000000e007343 */ /* 0x022fea0003c00000 */
.L_x_17:
[----:B------:R-:W-:-:S13]  /*1680*/  ISETP.NE.AND P0, PT, R118, 0x3, PT ;  /* 0x000000037600780c */ /* 0x000fda0003f05270 */
[----:B------:R-:W-:Y:S05]  /*1690*/  @!P0 BRA `(.L_x_18) ;  /* 0x0000000000048947 */ /* 0x000fea0003800000 */
[----:B------:R-:W-:Y:S01]  /*16a0*/  BPT.TRAP 0x1 ;  /* 0x000000040000795c */ /* 0x000fe20000300000 */
.L_x_18:
[----:B------:R-:W0:Y:S01]  /*16b0*/  S2UR UR5, SR_CgaCtaId ;  /* 0x00000000000579c3 */ /* 0x000e220000008800 */
[----:B------:R-:W-:Y:S01]  /*16c0*/  UMOV UR4, 0x400 ;  /* 0x0000040000047882 */ /* 0x000fe20000000000 */
[----:B------:R-:W-:Y:S02]  /*16d0*/  IMAD.U32 R0, RZ, RZ, UR40 ;  /* 0x00000028ff007e24 */ /* 0x000fe4000f8e00ff */
[----:B------:R-:W-:-:S03]  /*16e0*/  IMAD.U32 R3, RZ, RZ, UR42 ;  /* 0x0000002aff037e24 */ /* 0x000fc6000f8e00ff */
[----:B------:R-:W-:Y:S01]  /*16f0*/  SHF.L.U32 R0, R0, 0x1f, RZ ;  /* 0x0000001f00007819 */ /* 0x000fe200000006ff */
[----:B0-----:R-:W-:-:S06]  /*1700*/  ULEA UR4, UR5, UR4, 0x18 ;  /* 0x0000000405047291 */ /* 0x001fcc000f8ec03f */
[----:B------:R-:W-:-:S04]  /*1710*/  IMAD.U32 R6, RZ, RZ, UR4 ;  /* 0x00000004ff067e24 */ /* 0x000fc8000f8e00ff */
[----:B------:R-:W-:-:S04]  /*1720*/  IMAD R3, R3, 0x8, R6 ;  /* 0x0000000803037824 */ /* 0x000fc800078e0206 */
[----:B------:R0:W1:Y:S01]  /*1730*/  SYNCS.PHASECHK.TRANS64.TRYWAIT P1, [R3+URZ], R0 ;  /* 0x00000000030075a7 */ /* 0x000062000802017f */
[----:B------:R-:W-:Y:S05]  /*1740*/  @!P0 BRA `(.L_x_19) ;  /* 0x0000000000048947 */ /* 0x000fea0003800000 */
[----:B------:R-:W-:Y:S01]  /*1750*/  BPT.TRAP 0x1 ;  /* 0x000000040000795c */ /* 0x000fe20000300000 */
.L_x_19:
[----:B------:R-:W-:-:S05]  /*1760*/  IMAD.U32 R4, RZ, RZ, UR44 ;  /* 0x0000002cff047e24 */ /* 0x000fca000f8e00ff */
[----:B------:R-:W-:Y:S01]  /*1770*/  ISETP.GE.AND P2, PT, R4, 0x1, PT ;  /* 0x000000010400780c */ /* 0x000fe20003f46270 */
[----:B-1----:R-:W-:-:S12]  /*1780*/  @P1 BRA `(.L_x_20) ;  /* 0x0000000000081947 */ /* 0x002fd80003800000 */
[----:B------:R-:W1:Y:S02]  /*1790*/  SYNCS.PHASECHK.TRANS64.TRYWAIT P1, [R3+URZ], R0 ;  /* 0x00000000030075a7 */ /* 0x000e64000802017f */
[----:B-1----:R-:W-:Y:S05]  /*17a0*/  @!P1 BRA `(.L_x_21) ;  /* 0x0000007400c49947 */ /* 0x002fea0003800000 */
.L_x_20:
[----:B------:R-:W-:Y:S05]  /*17b0*/  WARPSYNC.ALL ;  /* 0x0000000000007948 */ /* 0x000fea0003800000 */
[----:B------:R-:W-:Y:S01]  /*17c0*/  R2UR UR4, R6 ;  /* 0x00000000060472ca */ /* 0x000fe200000e0000 */
[----:B------:R-:W-:Y:S01]  /*17d0*/  ULEA UR8, UR42, UR45, 0xc ;  /* 0x0000002d2a087291 */ /* 0x000fe2000f8e603f */
[----:B------:R-:W-:Y:S01]  /*17e0*/  WARPGROUP.ARRIVE ;  /* 0x00000000000079c5 */ /* 0x000fe20000000000 */
[----:B------:R-:W-:Y:S01]  /*17f0*/  UMOV UR9, 0x40000040 ;  /* 0x4000004000097882 */ /* 0x000fe20000000000 */
[----:B------:R-:W-:Y:S01]  /*1800*/  UMOV UR11, 0x40000040 ;  /* 0x40000040000b7882 */ /* 0x000fe20000000000 */
[----:B------:R-:W-:Y:S01]  /*1810*/  UIADD3 UR12, UR8, 0x400, URZ ;  /* 0x00000400080c7890 */ /* 0x000fe2000fffe03f */
[----:B------:R-:W-:Y:S01]  /*1820*/  UMOV UR15, UR11 ;  /* 0x0000000b000f7c82 */ /* 0x000fe20008000000 */
[----:B------:R-:W-:Y:S01]  /*1830*/  UMOV UR13, 0x40000040 ;  /* 0x40000040000d7882 */ /* 0x000fe20000000000 */
[----:B------:R-:W-:-:S05]  /*1840*/  UIADD3 UR5, UR8, 0x402, URZ ;  /* 0x0000040208057890 */ /* 0x000fca000fffe03f */
[----:B------:R-:W-:-:S04]  /*1850*/  UIADD3 UR4, UR4, 0x20100, URZ ;  /* 0x0002010004047890 */ /* 0x000fc8000fffe03f */
[----:B------:R-:W-:-:S04]  /*1860*/  USHF.R.U32.HI UR4, URZ, 0x4, UR4 ;  /* 0x000000043f047899 */ /* 0x000fc80008011604 */
[----:B------:R-:W-:-:S04]  /*1870*/  ULOP3.LUT UR4, UR4, 0x3fff, URZ, 0xc0, !UPT ;  /* 0x00003fff04047892 */ /* 0x000fc8000f8ec03f */
[----:B------:R-:W-:-:S04]  /*1880*/  ULOP3.LUT UR4, UR4, 0x10000, URZ, 0xfc, !UPT ;  /* 0x0001000004047892 */ /* 0x000fc8000f8efc3f */
[----:B------:R-:W-:-:S07]  /*1890*/  ULEA UR6, UR42, UR4, 0xa ;  /* 0x000000042a067291 */ /* 0x000fce000f8e503f */
[----:B------:R-:W-:Y:S02]  /*18a0*/  UMOV UR10, UR6 ;  /* 0x00000006000a7c82 */ /* 0x000fe40008000000 */
[----:B------:R-:W-:Y:S01]  /*18b0*/  HGMMA.64x64x8.F32.TF32 R56, gdesc[UR8], RZ, !UPT, gsb0 ;  /* 0x04e00000083879f0 */ /* 0x000fe2000c0028ff */
[----:B------:R-:W-:Y:S01]  /*18c0*/  UMOV UR14, UR10 ;  /* 0x0000000a000e7c82 */ /* 0x000fe20008000000 */
[----:B------:R-:W-:Y:S01]  /*18d0*/  UIADD3 UR10, UR6, 0x206, URZ ;  /* 0x00000206060a7890 */ /* 0x000fe2000fffe03f */
[----:B------:R-:W-:Y:S01]  /*18e0*/  UMOV UR9, 0x40000040 ;  /* 0x4000004000097882 */ /* 0x000fe20000000000 */
[----:B------:R-:W-:Y:S01]  /*18f0*/  UMOV UR11, 0x40000040 ;  /* 0x40000040000b7882 */ /* 0x000fe20000000000 */
[----:B------:R-:W-:Y:S02]  /*1900*/  WARPGROUP.DEPBAR.LE gsb0, 0x0 ;  /* 0x00008000000079c5 */ /* 0x000fe40000010000 */
[----:B------:R-:W-:-:S06]  /*1910*/  WARPGROUP.ARRIVE ;  /* 0x00000000000079c5 */ /* 0x000fcc0000000000 */
[----:B------:R-:W-:Y:S01]  /*1920*/  HGMMA.64x64x8.F32.TF32 R24, gdesc[UR12], RZ, !UPT, gsb0 ;  /* 0x04e000000c1879f0 */ /* 0x000fe2000c0028ff */
[----:B------:R-:W-:Y:S02]  /*1930*/  UIADD3 UR12, UR8, 0x2, URZ ;  /* 0x00000002080c7890 */ /* 0x000fe4000fffe03f */
[----:B------:R-:W-:Y:S01]  /*1940*/  UIADD3 UR14, UR6, 0x2, URZ ;  /* 0x00000002060e7890 */ /* 0x000fe2000fffe03f */
[----:B------:R-:W-:Y:S01]  /*1950*/  UMOV UR13, 0x40000040 ;  /* 0x40000040000d7882 */ /* 0x000fe20000000000 */
[----:B------:R-:W-:Y:S01]  /*1960*/  UMOV UR15, 0x40000040 ;  /* 0x40000040000f7882 */ /* 0x000fe20000000000 */
[----:B------:R-:W-:Y:S02]  /*1970*/  WARPGROUP.DEPBAR.LE gsb0, 0x0 ;  /* 0x00008000000079c5 */ /* 0x000fe40000010000 */
[----:B------:R-:W-:-:S06]  /*1980*/  WARPGROUP.ARRIVE ;  /* 0x00000000000079c5 */ /* 0x000fcc0000000000 */
[----:B------:R-:W-:Y:S01]  /*1990*/  HGMMA.64x64x8.F32.TF32 R56, gdesc[UR12], R56, gsb0 ;  /* 0x04e000000c3879f0 */ /* 0x000fe20008002838 */
[----:B------:R-:W-:Y:S01]  /*19a0*/  UMOV UR12, UR5 ;  /* 0x00000005000c7c82 */ /* 0x000fe20008000000 */
[----:B------:R-:W-:Y:S01]  /*19b0*/  UMOV UR13, 0x40000040 ;  /* 0x40000040000d7882 */ /* 0x000fe20000000000 */
[----:B------:R-:W-:Y:S01]  /*19c0*/  UIADD3 UR5, UR8, 0x404, URZ ;  /* 0x0000040408057890 */ /* 0x000fe2000fffe03f */
[----:B------:R-:W-:Y:S02]  /*19d0*/  WARPGROUP.DEPBAR.LE gsb0, 0x0 ;  /* 0x00008000000079c5 */ /* 0x000fe40000010000 */
[----:B------:R-:W-:-:S06]  /*19e0*/  WARPGROUP.ARRIVE ;  /* 0x00000000000079c5 */ /* 0x000fcc0000000000 */
[----:B------:R-:W-:Y:S01]  /*19f0*/  HGMMA.64x64x8.F32.TF32 R24, gdesc[UR12], R24, gsb0 ;  /* 0x04e000000c1879f0 */ /* 0x000fe20008002818 */
        /* <DEDUP_REMOVED lines=56> */
[----:B------:R-:W-:Y:S01]  /*1d80*/  UIADD3 UR6, UR8, 0xc06, URZ ;  /* 0x00000c0608067890 */ /* 0x000fe2000fffe03f */
[----:B------:R-:W-:Y:S02]  /*1d90*/  WARPGROUP.DEPBAR.LE gsb0, 0x0 ;  /* 0x00008000000079c5 */ /* 0x000fe40000010000 */
[----:B------:R-:W-:-:S06]  /*1da0*/  WARPGROUP.ARRIVE ;  /* 0x00000000000079c5 */ /* 0x000fcc0000000000 */
[----:B------:R-:W-:Y:S01]  /*1db0*/  HGMMA.64x64x8.F32.TF32 R56, gdesc[UR12], R56, gsb0 ;  /* 0x04e000000c3879f0 */ /* 0x000fe20008002838 */
[----:B------:R-:W-:Y:S01]  /*1dc0*/  UMOV UR12, UR5 ;  /* 0x00000005000c7c82 */ /* 0x000fe20008000000 */
[----:B------:R-:W-:Y:S01]  /*1dd0*/  UMOV UR13, 0x40000040 ;  /* 0x40000040000d7882 */ /* 0x000fe20000000000 */
[----:B------:R-:W-:-:S07]  /*1de0*/  UIADD3 UR5, UR8, 0x806, URZ ;  /* 0x0000080608057890 */ /* 0x000fce000fffe03f */
[----:B------:R-:W-:Y:S01]  /*1df0*/  UMOV UR8, UR5 ;  /* 0x0000000500087c82 */ /* 0x000fe20008000000 */
[----:B------:R-:W-:Y:S02]  /*1e00*/  WARPGROUP.DEPBAR.LE gsb0, 0x0 ;  /* 0x00008000000079c5 */ /* 0x000fe40000010000 */
[----:B------:R-:W-:-:S06]  /*1e10*/  WARPGROUP.ARRIVE ;  /* 0x00000000000079c5 */ /* 0x000fcc0000000000 */
[----:B------:R-:W-:Y:S03]  /*1e20*/  HGMMA.64x64x8.F32.TF32 R24, gdesc[UR12], R24, gsb0 ;  /* 0x04e000000c1879f0 */ /* 0x000fe60008002818 */
[----:B------:R-:W-:Y:S02]  /*1e30*/  WARPGROUP.DEPBAR.LE gsb0, 0x0 ;  /* 0x00008000000079c5 */ /* 0x000fe40000010000 */
[----:B------:R-:W-:-:S06]  /*1e40*/  WARPGROUP.ARRIVE ;  /* 0x00000000000079c5 */ /* 0x000fcc0000000000 */
[----:B------:R-:W-:Y:S01]  /*1e50*/  HGMMA.64x64x8.F32.TF32 R56, gdesc[UR8], R56, gsb0 ;  /* 0x04e00000083879f0 */ /* 0x000fe20008002838 */
[----:B------:R-:W-:Y:S01]  /*1e60*/  UMOV UR8, UR6 ;  /* 0x0000000600087c82 */ /* 0x000fe20008000000 */
[----:B------:R-:W-:Y:S01]  /*1e70*/  UMOV UR9, 0x40000040 ;  /* 0x4000004000097882 */ /* 0x000fe20000000000 */
[----:B------:R-:W-:Y:S02]  /*1e80*/  WARPGROUP.DEPBAR.LE gsb0, 0x0 ;  /* 0x00008000000079c5 */ /* 0x000fe40000010000 */
[----:B------:R-:W-:-:S06]  /*1e90*/  WARPGROUP.ARRIVE ;  /* 0x00000000000079c5 */ /* 0x000fcc0000000000 */
[----:B------:R-:W-:Y:S03]  /*1ea0*/  HGMMA.64x64x8.F32.TF32 R24, gdesc[UR8], R24, gsb0 ;  /* 0x04e00000081879f0 */ /* 0x000fe60008002818 */
[----:B------:R-:W-:Y:S02]  /*1eb0*/  WARPGROUP.DEPBAR.LE gsb0, 0x0 ;  /* 0x00008000000079c5 */ /* 0x000fe40000010000 */
[----:B------:R-:W-:Y:S05]  /*1ec0*/  @!P2 BRA `(.L_x_22) ;  /* 0x000000080058a947 */ /* 0x000fea0003800000 */
[----:B------:R-:W-:Y:S01]  /*1ed0*/  UIADD3 UR5, UR42, 0x1, URZ ;  /* 0x000000012a057890 */ /* 0x000fe2000fffe03f */
[----:B01----:R-:W-:Y:S02]  /*1ee0*/  IMAD.U32 R0, RZ, RZ, UR44 ;  /* 0x0000002cff007e24 */ /* 0x003fe4000f8e00ff */
[----:B------:R-:W-:Y:S01]  /*1ef0*/  IMAD.U32 R3, RZ, RZ, UR42 ;  /* 0x0000002aff037e24 */ /* 0x000fe2000f8e00ff */
[----:B------:R-:W-:-:S04]  /*1f00*/  UISETP.NE.AND UP0, UPT, UR5, 0x2, UPT ;  /* 0x000000020500788c */ /* 0x000fc8000bf05270 */
[----:B------:R-:W-:Y:S02]  /*1f10*/  USEL UR6, URZ, 0x1, UP0 ;  /* 0x000000013f067887 */ /* 0x000fe40008000000 */
[----:B------:R-:W-:Y:S02]  /*1f20*/  USEL UR5, UR5, URZ, UP0 ;  /* 0x0000003f05057287 */ /* 0x000fe40008000000 */
[----:B------:R-:W-:-:S06]  /*1f30*/  ULOP3.LUT UR6, UR40, UR6, URZ, 0x3c, !UPT ;  /* 0x0000000628067292 */ /* 0x000fcc000f8e3c3f */
[----:B------:R-:W-:-:S07]  /*1f40*/  IMAD.U32 R7, RZ, RZ, UR6 ;  /* 0x00000006ff077e24 */ /* 0x000fce000f8e00ff */
.L_x_29:
[----:B------:R-:W-:Y:S05]  /*1f50*/  @!P0 BRA `(.L_x_23) ;  /* 0x0000000000048947 */ /* 0x000fea0003800000 */
[----:B------:R-:W-:Y:S01]  /*1f60*/  BPT.TRAP 0x1 ;  /* 0x000000040000795c */ /* 0x000fe20000300000 */
.L_x_23:
[----:B------:R-:W0:Y:S01]  /*1f70*/  S2UR UR7, SR_CgaCtaId ;  /* 0x00000000000779c3 */ /* 0x000e220000008800 */
[----:B------:R-:W-:Y:S01]  /*1f80*/  UMOV UR6, 0x400 ;  /* 0x0000040000067882 */ /* 0x000fe20000000000 */
[----:B------:R-:W-:Y:S01]  /*1f90*/  IMAD.U32 R5, RZ, RZ, UR5 ;  /* 0x00000005ff057e24 */ /* 0x000fe2000f8e00ff */
[----:B------:R-:W-:Y:S01]  /*1fa0*/  SHF.L.U32 R4, R7, 0x1f, RZ ;  /* 0x0000001f07047819 */ /* 0x000fe200000006ff */
[----:B0-----:R-:W-:-:S06]  /*1fb0*/  ULEA UR6, UR7, UR6, 0x18 ;  /* 0x0000000607067291 */ /* 0x001fcc000f8ec03f */
[----:B------:R-:W-:-:S04]  /*1fc0*/  IMAD.U32 R6, RZ, RZ, UR6 ;  /* 0x00000006ff067e24 */ /* 0x000fc8000f8e00ff */
[----:B------:R-:W-:-:S04]  /*1fd0*/  IMAD R5, R5, 0x8, R6 ;  /* 0x0000000805057824 */ /* 0x000fc800078e0206 */
[----:B------:R0:W1:Y:S01]  /*1fe0*/  SYNCS.PHASECHK.TRANS64.TRYWAIT P1, [R5+URZ], R4 ;  /* 0x00000004050075a7 */ /* 0x000062000802017f */
[----:B------:R-:W-:Y:S05]  /*1ff0*/  @!P0 BRA `(.L_x_24) ;  /* 0x0000000000048947 */ /* 0x000fea0003800000 */
[----:B------:R-:W-:Y:S01]  /*2000*/  BPT.TRAP 0x1 ;  /* 0x000000040000795c */ /* 0x000fe20000300000 */
.L_x_24:
[----:B-1----:R-:W-:Y:S05]  /*2010*/  @P1 BRA `(.L_x_25) ;  /* 0x0000000000081947 */ /* 0x002fea0003800000 */
[----:B------:R-:W1:Y:S02]  /*2020*/  SYNCS.PHASECHK.TRANS64.TRYWAIT P1, [R5+URZ], R4 ;  /* 0x00000004050075a7 */ /* 0x000e64000802017f */
[----:B-1----:R-:W-:Y:S05]  /*2030*/  @!P1 BRA `(.L_x_26) ;  /* 0x0000006c00b49947 */ /* 0x002fea0003800000 */
.L_x_25:
[----:B------:R-:W-:Y:S01]  /*2040*/  ULEA UR8, UR5, UR4, 0xa ;  /* 0x0000000405087291 */ /* 0x000fe2000f8e503f */
[----:B------:R-:W-:Y:S01]  /*2050*/  WARPGROUP.ARRIVE ;  /* 0x00000000000079c5 */ /* 0x000fe20000000000 */
[----:B------:R-:W-:Y:S01]  /*2060*/  ULEA UR6, UR5, UR45, 0xc ;  /* 0x0000002d05067291 */ /* 0x000fe2000f8e603f */
[----:B------:R-:W-:Y:S01]  /*2070*/  UMOV UR15, 0x40000040 ;  /* 0x40000040000f7882 */ /* 0x000fe20000000000 */
[----:B------:R-:W-:Y:S02]  /*2080*/  UMOV UR13, 0x40000040 ;  /* 0x40000040000d7882 */ /* 0x000fe40000000000 */
[----:B------:R-:W-:Y:S01]  /*2090*/  UIADD3 UR7, UR6, 0x400, URZ ;  /* 0x0000040006077890 */ /* 0x000fe2000fffe03f */
[----:B------:R-:W-:Y:S02]  /*20a0*/  UMOV UR14, UR8 ;  /* 0x00000008000e7c82 */ /* 0x000fe40008000000 */
[----:B------:R-:W-:Y:S01]  /*20b0*/  UMOV UR12, UR6 ;  /* 0x00000006000c7c82 */ /* 0x000fe20008000000 */
[----:B------:R-:W-:Y:S01]  /*20c0*/  UIADD3 UR10, UR8, 0x206, URZ ;  /* 0x00000206080a7890 */ /* 0x000fe2000fffe03f */
[----:B------:R-:W-:Y:S01]  /*20d0*/  HGMMA.64x64x8.F32.TF32 R56, gdesc[UR12], R56, gsb0 ;  /* 0x04e000000c3879f0 */ /* 0x000fe20008002838 */
[----:B------:R-:W-:Y:S01]  /*20e0*/  UMOV UR13, 0x40000040 ;  /* 0x40000040000d7882 */ /* 0x000fe20000000000 */
[----:B------:R-:W-:Y:S01]  /*20f0*/  UMOV UR12, UR7 ;  /* 0x00000007000c7c82 */ /* 0x000fe20008000000 */
[----:B------:R-:W-:Y:S01]  /*2100*/  UIADD3 UR7, UR6, 0x402, URZ ;  /* 0x0000040206077890 */ /* 0x000fe2000fffe03f */
[----:B------:R-:W-:Y:S01]  /*2110*/  UMOV UR11, 0x40000040 ;  /* 0x40000040000b7882 */ /* 0x000fe20000000000 */
[----:B------:R-:W-:Y:S01]  /*2120*/  UMOV UR9, 0x40000040 ;  /* 0x4000004000097882 */ /* 0x000fe20000000000 */
[----:B------:R-:W-:-:S02]  /*2130*/  WARPGROUP.DEPBAR.LE gsb0, 0x0 ;  /* 0x00008000000079c5 */ /* 0x000fc40000010000 */
        /* <DEDUP_REMOVED lines=71> */
[----:B------:R-:W-:Y:S02]  /*25b0*/  UIADD3 UR8, UR6, 0x806, URZ ;  /* 0x0000080606087890 */ /* 0x000fe4000fffe03f */
[----:B------:R-:W-:Y:S01]  /*25c0*/  UIADD3 UR6, UR6, 0xc06, URZ ;  /* 0x00000c0606067890 */ /* 0x000fe2000fffe03f */
        /* <DEDUP_REMOVED lines=18> */
[----:B------:R-:W-:Y:S01]  /*26f0*/  BPT.TRAP 0x1 ;  /* 0x000000040000795c */ /* 0x000fe20000300000 */
.L_x_27:
[----:B------:R-:W-:-:S13]  /*2700*/  ISETP.NE.AND P1, PT, R22, RZ, PT ;  /* 0x000000ff1600720c */ /* 0x000fda0003f25270 */
[----:B01----:R-:W-:-:S04]  /*2710*/  @P1 IMAD R4, R3, 0x8, R6 ;  /* 0x0000000803041824 */ /* 0x003fc800078e0206 */
[----:B------:R-:W-:-:S05]  /*2720*/  @P1 VIADD R4, R4, 0x10 ;  /* 0x0000001004041836 */ /* 0x000fca0000000000 */
[----:B------:R-:W-:-:S04]  /*2730*/  @P1 PRMT R4, R19, 0x654, R4 ;  /* 0x0000065413041816 */ /* 0x000fc80000000004 */
[----:B------:R0:W-:Y:S01]  /*2740*/  @P1 SYNCS.ARRIVE.TRANS64.RED.A1T0 RZ, [R4+URZ], RZ ;  /* 0x000000ff04ff19a7 */ /* 0x0001e2000810043f */
[----:B------:R-:W-:-:S13]  /*2750*/  ISETP.GT.U32.AND P1, PT, R18, 0x1, PT ;  /* 0x000000011200780c */ /* 0x000fda0003f24070 */
[----:B0-----:R-:W-:Y:S05]  /*2760*/  @P1 BRA `(.L_x_28) ;  /* 0x0000000000041947 */ /* 0x001fea0003800000 */
[----:B------:R-:W-:Y:S01]  /*2770*/  BPT.TRAP 0x1 ;  /* 0x000000040000795c */ /* 0x000fe20000300000 */
.L_x_28:
[----:B------:R-:W-:Y:S01]  /*2780*/  UIADD3 UR5, UR5, 0x1, URZ ;  /* 0x0000000105057890 */ /* 0x000fe2000fffe03f */
[C---:B------:R-:W-:Y:S01]  /*2790*/  ISETP.GT.AND P2, PT, R0.reuse, 0x1, PT ;  /* 0x000000010000780c */ /* 0x040fe20003f44270 */
[----:B------:R-:W-:Y:S02]  /*27a0*/  VIADD R3, R3, 0x1 ;  /* 0x0000000103037836 */ /* 0x000fe40000000000 */
[----:B------:R-:W-:Y:S01]  /*27b0*/  UISETP.NE.AND UP0, UPT, UR5, 0x2, UPT ;  /* 0x000000020500788c */ /* 0x000fe2000bf05270 */
[----:B------:R-:W-:Y:S02]  /*27c0*/  VIADD R0, R0, 0xffffffff ;  /* 0xffffffff00007836 */ /* 0x000fe40000000000 */
[C---:B------:R-:W-:Y:S01]  /*27d0*/  ISETP.NE.AND P1, PT, R3.reuse, 0x2, PT ;  /* 0x000000020300780c */ /* 0x040fe20003f25270 */
[----:B------:R-:W-:Y:S02]  /*27e0*/  USEL UR6, URZ, 0x1, UP0 ;  /* 0x000000013f067887 */ /* 0x000fe40008000000 */
[----:B------:R-:W-:Y:S01]  /*27f0*/  USEL UR5, UR5, URZ, UP0 ;  /* 0x0000003f05057287 */ /* 0x000fe20008000000 */
[----:B------:R-:W-:-:S03]  /*2800*/  SEL R3, R3, RZ, P1 ;  /* 0x000000ff03037207 */ /* 0x000fc60000800000 */
[----:B------:R-:W-:Y:S01]  /*2810*/  LOP3.LUT R7, R7, UR6, RZ, 0x3c, !PT ;  /* 0x0000000607077c12 */ /* 0x000fe2000f8e3cff */
[----:B------:R-:W-:Y:S07]  /*2820*/  @P2 BRA `(.L_x_29) ;  /* 0xfffffff400c82947 */ /* 0x000fee000383ffff */
.L_x_22:
[----:B01----:R-:W0:Y:S02]  /*2830*/  LDC R0, c[0x0][0x28c] ;  /* 0x0000a300ff007b82 */ /* 0x003e240000000800 */
[----:B0-----:R-:W-:-:S13]  /*2840*/  ISETP.GE.AND P1, PT, R0, 0x1, PT ;  /* 0x000000010000780c */ /* 0x001fda0003f26270 */
[----:B------:R-:W-:Y:S05]  /*2850*/  @!P1 BRA `(.L_x_30) ;  /* 0x0000000000389947 */ /* 0x000fea0003800000 */
[----:B------:R-:W-:Y:S05]  /*2860*/  @!P0 BRA `(.L_x_31) ;  /* 0x0000000000048947 */ /* 0x000fea0003800000 */
[----:B------:R-:W-:Y:S01]  /*2870*/  BPT.TRAP 0x1 ;  /* 0x000000040000795c */ /* 0x000fe20000300000 */
.L_x_31:
[----:B------:R-:W-:-:S13]  /*2880*/  ISETP.NE.AND P0, PT, R22, RZ, PT ;  /* 0x000000ff1600720c */ /* 0x000fda0003f05270 */
[----:B------:R-:W-:-:S05]  /*2890*/  VOTEU.ANY UP0, P0 ;  /* 0x00000000003f7886 */ /* 0x000fca0000000100 */
[----:B------:R-:W-:-:S06]  /*28a0*/  @UP0 UIADD3 UR4, UR44, UR42, URZ ;  /* 0x0000002a2c040290 */ /* 0x000fcc000fffe03f */
[----:B------:R-:W-:-:S04]  /*28b0*/  IMAD.U32 R0, RZ, RZ, UR4 ;  /* 0x00000004ff007e24 */ /* 0x000fc8000f8e00ff */
[----:B------:R-:W-:-:S05]  /*28c0*/  @P0 IMAD.SHL.U32 R0, R0, 0x8, RZ ;  /* 0x0000000800000824 */ /* 0x000fca00078e00ff */
[----:B------:R-:W-:-:S04]  /*28d0*/  @P0 LOP3.LUT R0, R0, 0x8, RZ, 0xc0, !PT ;  /* 0x0000000800000812 */ /* 0x000fc800078ec0ff */
[----:B------:R-:W-:-:S04]  /*28e0*/  @P0 IADD3 R0, R6, 0x10, R0 ;  /* 0x0000001006000810 */ /* 0x000fc80007ffe000 */
[----:B------:R-:W-:-:S04]  /*28f0*/  @P0 PRMT R0, R19, 0x654, R0 ;  /* 0x0000065413000816 */ /* 0x000fc80000000000 */
[----:B------:R0:W-:Y:S01]  /*2900*/  @P0 SYNCS.ARRIVE.TRANS64.RED.A1T0 RZ, [R0+URZ], RZ ;  /* 0x000000ff00ff09a7 */ /* 0x0001e2000810043f */
[----:B------:R-:W-:-:S13]  /*2910*/  ISETP.GT.U32.AND P0, PT, R18, 0x1, PT ;  /* 0x000000011200780c */ /* 0x000fda0003f04070 */
[----:B0-----:R-:W-:Y:S05]  /*2920*/  @P0 BRA `(.L_x_30) ;  /* 0x0000000000040947 */ /* 0x001fea0003800000 */
[----:B------:R-:W-:Y:S01]  /*2930*/  BPT.TRAP 0x1 ;  /* 0x000000040000795c */ /* 0x000fe20000300000 */
.L_x_30:
[----:B------:R-:W-:Y:S01]  /*2940*/  IMAD.SHL.U32 R103, R103, 0x40, RZ ;  /* 0x0000004067677824 */ /* 0x000fe200078e00ff */
[----:B------:R-:W-:Y:S01]  /*2950*/  ULDC UR6, c[0x0][0x288] ;  /* 0x0000a20000067ab9 */ /* 0x000fe20000000800 */
[----:B------:R-:W-:Y:S01]  /*2960*/  SHF.R.S32.HI R21, RZ, 0x1f, R23 ;  /* 0x0000001fff157819 */ /* 0x000fe20000011417 */
[----:B------:R-:W-:Y:S01]  /*2970*/  IMAD.SHL.U32 R3, R113, 0x100, RZ ;  /* 0x0000010071037824 */ /* 0x000fe200078e00ff */
[----:B------:R-:W-:Y:S01]  /*2980*/  ULDC.64 UR4, c[0x0][0x5d0] ;  /* 0x0001740000047ab9 */ /* 0x000fe20000000a00 */
[----:B------:R-:W-:Y:S01]  /*2990*/  LOP3.LUT R10, R103, 0x6, R98, 0xf8, !PT ;  /* 0x00000006670a7812 */ /* 0x000fe200078ef862 */
[----:B------:R-:W-:Y:S01]  /*29a0*/  IMAD.WIDE R112, R113, 0x100, R88 ;  /* 0x0000010071707825 */ /* 0x000fe200078e0258 */
[----:B------:R-:W-:Y:S01]  /*29b0*/  ISETP.GE.AND P0, PT, R103, UR6, PT ;  /* 0x0000000667007c0c */ /* 0x000fe2000bf06270 */
[----:B------:R-:W-:Y:S01]  /*29c0*/  ULDC UR6, c[0x0][0x284] ;  /* 0x0000a10000067ab9 */ /* 0x000fe20000000800 */
[----:B------:R-:W-:Y:S01]  /*29d0*/  SHF.R.S32.HI R11, RZ, 0x1f, R10 ;  /* 0x0000001fff0b7819 */ /* 0x000fe2000001140a */
[----:B------:R-:W-:Y:S01]  /*29e0*/  IMAD R0, R21, UR4, RZ ;  /* 0x0000000415007c24 */ /* 0x000fe2000f8e02ff */
[----:B------:R-:W-:-:S03]  /*29f0*/  ISETP.GE.OR P0, PT, R3, UR6, P0 ;  /* 0x0000000603007c0c */ /* 0x000fc60008706670 */
[C---:B------:R-:W-:Y:S02]  /*2a00*/  IMAD R7, R23.reuse, UR5, R0 ;  /* 0x0000000517077c24 */ /* 0x040fe4000f8e0200 */
[----:B------:R-:W-:Y:S01]  /*2a10*/  IMAD.WIDE.U32 R4, R23, UR4, R10 ;  /* 0x0000000417047c25 */ /* 0x000fe2000f8e000a */
[----:B------:R-:W-:-:S03]  /*2a20*/  ULDC.64 UR4, c[0x0][0x5c8] ;  /* 0x0001720000047ab9 */ /* 0x000fc60000000a00 */
[----:B------:R-:W-:Y:S02]  /*2a30*/  IMAD R9, R113, UR4, RZ ;  /* 0x0000000471097c24 */ /* 0x000fe4000f8e02ff */
[----:B------:R-:W-:Y:S02]  /*2a40*/  IMAD.IADD R5, R5, 0x1, R7 ;  /* 0x0000000105057824 */ /* 0x000fe400078e0207 */
[C---:B------:R-:W-:Y:S02]  /*2a50*/  IMAD R9, R112.reuse, UR5, R9 ;  /* 0x0000000570097c24 */ /* 0x040fe4000f8e0209 */
[----:B------:R-:W-:-:S04]  /*2a60*/  IMAD.WIDE.U32 R114, R112, UR4, R4 ;  /* 0x0000000470727c25 */ /* 0x000fc8000f8e0004 */
[----:B------:R-:W-:Y:S01]  /*2a70*/  IMAD.MOV.U32 R0, RZ, RZ, -0x1 ;  /* 0xffffffffff007424 */ /* 0x000fe200078e00ff */
[----:B------:R-:W-:Y:S06]  /*2a80*/  @P0 BRA `(.L_x_32) ;  /* 0x0000004800240947 */ /* 0x000fec0003800000 */
[----:B-----5:R-:W-:Y:S01]  /*2a90*/  FSETP.NEU.AND P1, PT, R91, RZ, PT ;  /* 0x000000ff5b00720b */ /* 0x020fe20003f2d000 */
[----:B------:R-:W-:Y:S01]  /*2aa0*/  IMAD.IADD R4, R97, 0x1, -R103 ;  /* 0x0000000161047824 */ /* 0x000fe200078e0a67 */
[----:B------:R-:W-:Y:S01]  /*2ab0*/  BSSY B0, `(.L_x_32) ;  /* 0x0000486000007945 */ /* 0x000fe20003800000 */
[----:B------:R-:W-:Y:S02]  /*2ac0*/  IMAD.IADD R3, R102, 0x1, -R3 ;  /* 0x0000000166037824 */ /* 0x000fe400078e0a03 */
[----:B------:R-:W-:Y:S01]  /*2ad0*/  IMAD.IADD R117, R115, 0x1, R9 ;  /* 0x0000000173757824 */ /* 0x000fe200078e0209 */
[----:B------:R-:W-:-:S04]  /*2ae0*/  ISETP.GT.AND P6, PT, R4, RZ, PT ;  /* 0x000000ff0400720c */ /* 0x000fc80003fc4270 */
[----:B------:R-:W-:-:S03]  /*2af0*/  ISETP.GT.AND P0, PT, R3, RZ, P6 ;  /* 0x000000ff0300720c */ /* 0x000fc60003704270 */
[----:B------:R-:W-:Y:S10]  /*2b00*/  @!P1 BRA `(.L_x_33) ;  /* 0x00000030008c9947 */ /* 0x000ff40003800000 */
[----:B------:R-:W0:Y:S01]  /*2b10*/  LDC.64 R14, c[0x0][0x5b8] ;  /* 0x00016e00ff0e7b82 */ /* 0x000e220000000a00 */
[----:B------:R-:W-:-:S07]  /*2b20*/  ULDC.64 UR4, c[0x0][0x5c0] ;  /* 0x0001700000047ab9 */ /* 0x000fce0000000a00 */
[----:B------:R-:W1:Y:S08]  /*2b30*/  LDC.64 R108, c[0x0][0x5b0] ;  /* 0x00016c00ff6c7b82 */ /* 0x000e700000000a00 */
[----:B------:R-:W2:Y:S01]  /*2b40*/  LDC.64 R12, c[0x0][0x5a8] ;  /* 0x00016a00ff0c7b82 */ /* 0x000ea20000000a00 */
[-C--:B0-----:R-:W-:Y:S02]  /*2b50*/  IMAD R6, R21, R14.reuse, RZ ;  /* 0x0000000e15067224 */ /* 0x081fe400078e02ff */
[----:B------:R-:W-:-:S04]  /*2b60*/  IMAD.WIDE.U32 R106, R23, R14, R10 ;  /* 0x0000000e176a7225 */ /* 0x000fc800078e000a */
[----:B------:R-:W-:Y:S02]  /*2b70*/  IMAD R125, R23, R15, R6 ;  /* 0x0000000f177d7224 */ /* 0x000fe400078e0206 */
[-C--:B-1----:R-:W-:Y:S02]  /*2b80*/  IMAD R5, R113, R108.reuse, RZ ;  /* 0x0000006c71057224 */ /* 0x082fe400078e02ff */
[----:B------:R-:W-:Y:S02]  /*2b90*/  IMAD.IADD R105, R107, 0x1, R125 ;  /* 0x000000016b697824 */ /* 0x000fe400078e027d */
[----:B------:R-:W-:Y:S02]  /*2ba0*/  IMAD.MOV.U32 R104, RZ, RZ, R106 ;  /* 0x000000ffff687224 */ /* 0x000fe400078e006a */
[C---:B------:R-:W-:Y:S02]  /*2bb0*/  IMAD R103, R112.reuse, R109, R5 ;  /* 0x0000006d70677224 */ /* 0x040fe400078e0205 */
[----:B------:R-:W-:-:S04]  /*2bc0*/  IMAD.WIDE.U32 R6, R112, R108, R104 ;  /* 0x0000006c70067225 */ /* 0x000fc800078e0068 */
[----:B------:R-:W-:Y:S01]  /*2bd0*/  IMAD.IADD R5, R7, 0x1, R103 ;  /* 0x0000000107057824 */ /* 0x000fe200078e0267 */
[----:B--2---:R-:W-:-:S04]  /*2be0*/  LEA R8, P1, R6, R12, 0x2 ;  /* 0x0000000c06087211 */ /* 0x004fc800078210ff */
[----:B------:R-:W-:-:S05]  /*2bf0*/  LEA.HI.X R9, R6, R13, R5, 0x2, P1 ;  /* 0x0000000d06097211 */ /* 0x000fca00008f1405 */
[----:B------:R-:W2:Y:S01]  /*2c00*/  @P0 LDG.E.LTC128B R5, desc[UR36][R8.64] ;  /* 0x0000002408050981 */ /* 0x000ea2000c1e1920 */
[----:B------:R-:W-:Y:S01]  /*2c10*/  LEA R20, P1, R114, UR4, 0x2 ;  /* 0x0000000472147c11 */ /* 0x000fe2000f8210ff */
[-C--:B------:R-:W-:Y:S01]  /*2c20*/  IMAD.WIDE.U32 R6, R112, R108.reuse, R10 ;  /* 0x0000006c70067225 */ /* 0x080fe200078e000a */
[----:B------:R-:W-:Y:S01]  /*2c30*/  ISETP.GT.AND P4, PT, R4, 0x1, PT ;  /* 0x000000010400780c */ /* 0x000fe20003f84270 */
[----:B------:R-:W-:Y:S01]  /*2c40*/  BSSY B1, `(.L_x_34) ;  /* 0x0000013000017945 */ /* 0x000fe20003800000 */
[----:B------:R-:W-:Y:S01]  /*2c50*/  LEA.HI.X R21, R114, UR5, R117, 0x2, P1 ;  /* 0x0000000572157c11 */ /* 0x000fe200088f1475 */
[----:B------:R-:W-:Y:S01]  /*2c60*/  IMAD.IADD R7, R103, 0x1, R7 ;  /* 0x0000000167077824 */ /* 0x000fe200078e0207 */
[----:B------:R-:W-:Y:S01]  /*2c70*/  ISETP.GT.AND P1, PT, R3, RZ, P4 ;  /* 0x000000ff0300720c */ /* 0x000fe20002724270 */
[C---:B------:R-:W-:Y:S01]  /*2c80*/  IMAD.SHL.U32 R114, R108.reuse, 0x8, RZ ;  /* 0x000000086c727824 */ /* 0x040fe200078e00ff */
[----:B------:R-:W-:Y:S02]  /*2c90*/  SHF.L.U64.HI R115, R108, 0x3, R109 ;  /* 0x000000036c737819 */ /* 0x000fe4000001026d */
[----:B------:R-:W-:Y:S01]  /*2ca0*/  P2R R119, PR, RZ, 0x10 ;  /* 0x00000010ff777803 */ /* 0x000fe20000000000 */
[----:B------:R-:W-:Y:S01]  /*2cb0*/  IMAD.WIDE.U32 R116, R112, R108, R114 ;  /* 0x0000006c70747225 */ /* 0x000fe200078e0072 */
[----:B--2---:R-:W-:-:S05]  /*2cc0*/  LOP3.LUT R110, R5, 0xffffe000, RZ, 0xc0, !PT ;  /* 0xffffe000056e7812 */ /* 0x004fca00078ec0ff */
[----:B------:R-:W-:Y:S01]  /*2cd0*/  FMUL R15, R110, R91 ;  /* 0x0000005b6e0f7220 */ /* 0x000fe20000400000 */
[----:B------:R-:W-:-:S04]  /*2ce0*/  IMAD.WIDE.U32 R110, R23, R14, R6 ;  /* 0x0000000e176e7225 */ /* 0x000fc800078e0006 */
[----:B------:R-:W-:Y:S01]  /*2cf0*/  FFMA R15, R56, R90, R15 ;  /* 0x0000005a380f7223 */ /* 0x000fe2000000000f */
[----:B------:R-:W-:Y:S01]  /*2d00*/  IMAD.IADD R7, R125, 0x1, R111 ;  /* 0x000000017d077824 */ /* 0x000fe200078e026f */
[----:B------:R-:W-:-:S03]  /*2d10*/  LEA R6, P2, R110, R12, 0x2 ;  /* 0x0000000c6e067211 */ /* 0x000fc600078410ff */
[----:B------:R-:W-:Y:S02]  /*2d20*/  F2FP.TF32.F32.PACK_B R15, R15 ;  /* 0x0000000fff0f723e */ /* 0x000fe400024050ff */
[----:B------:R-:W-:-:S03]  /*2d30*/  LEA.HI.X R7, R110, R13, R7, 0x2, P2 ;  /* 0x0000000d6e077211 */ /* 0x000fc600010f1407 */
[----:B------:R0:W-:Y:S01]  /*2d40*/  @P0 STG.E desc[UR36][R20.64], R15 ;  /* 0x0000000f14000986 */ /* 0x0001e2000c101924 */
[----:B------:R-:W-:Y:S05]  /*2d50*/  @!P1 BRA `(.L_x_35) ;  /* 0x0000000000049947 */ /* 0x000fea0003800000 */
[----:B------:R1:W5:Y:S02]  /*2d60*/  LDG.E.LTC128B R5, desc[UR36][R6.64+0x4] ;  /* 0x0000042406057981 */ /* 0x000364000c1e1920 */
.L_x_35:
[----:B------:R-:W-:Y:S05]  /*2d70*/  BSYNC B1 ;  /* 0x0000000000017941 */ /* 0x000fea0003800000 */
.L_x_34:
[----:B-----5:R-:W-:Y:S01]  /*2d80*/  LOP3.LUT R8, R5, 0xffffe000, RZ, 0xc0, !PT ;  /* 0xffffe00005087812 */ /* 0x020fe200078ec0ff */
[----:B0-----:R-:W-:Y:S01]  /*2d90*/  IMAD.IADD R15, R103, 0x1, R117 ;  /* 0x00000001670f7824 */ /* 0x001fe200078e0275 */
[----:B------:R-:W-:Y:S01]  /*2da0*/  IADD3 R9, P2, R106, R116, RZ ;  /* 0x000000746a097210 */ /* 0x000fe20007f5e0ff */
[----:B------:R-:W-:Y:S01]  /*2db0*/  IMAD.MOV.U32 R103, RZ, RZ, R5 ;  /* 0x000000ffff677224 */ /* 0x000fe200078e0005 */
[----:B------:R-:W-:Y:S01]  /*2dc0*/  ISETP.GT.AND P0, PT, R3, 0x8, P6 ;  /* 0x000000080300780c */ /* 0x000fe20003704270 */
[----:B------:R-:W-:Y:S02]  /*2dd0*/  FMUL R8, R8, R91 ;  /* 0x0000005b08087220 */ /* 0x000fe40000400000 */
[----:B------:R-:W-:Y:S02]  /*2de0*/  IMAD.X R56, R15, 0x1, R105, P2 ;  /* 0x000000010f387824 */ /* 0x000fe400010e0669 */
[----:B------:R-:W-:Y:S01]  /*2df0*/  FFMA R57, R57, R90, R8 ;  /* 0x0000005a39397223 */ /* 0x000fe20000000008 */
[----:B------:R-:W-:-:S04]  /*2e00*/  LEA R8, P2, R9, R12, 0x2 ;  /* 0x0000000c09087211 */ /* 0x000fc800078410ff */
[----:B------:R-:W-:Y:S02]  /*2e10*/  F2FP.TF32.F32.PACK_B R57, R57 ;  /* 0x00000039ff39723e */ /* 0x000fe400024050ff */
[----:B------:R-:W-:-:S03]  /*2e20*/  LEA.HI.X R9, R9, R13, R56, 0x2, P2 ;  /* 0x0000000d09097211 */ /* 0x000fc600010f1438 */
[----:B------:R0:W-:Y:S04]  /*2e30*/  @P1 STG.E desc[UR36][R20.64+0x4], R57 ;  /* 0x0000043914001986 */ /* 0x0001e8000c101924 */
[----:B------:R-:W2:Y:S01]  /*2e40*/  @P0 LDG.E.LTC128B R103, desc[UR36][R8.64] ;  /* 0x0000002408670981 */ /* 0x000ea2000c1e1920 */
[----:B------:R-:W-:Y:S01]  /*2e50*/  IADD3 R116, P1, R10, R116, RZ ;  /* 0x000000740a747210 */ /* 0x000fe20007f3e0ff */
[C---:B------:R-:W-:Y:S01]  /*2e60*/  IMAD.SHL.U32 R121, R92.reuse, 0x4, RZ ;  /* 0x000000045c797824 */ /* 0x040fe200078e00ff */
[----:B------:R-:W-:Y:S01]  /*2e70*/  SHF.L.U64.HI R123, R92, 0x2, R95 ;  /* 0x000000025c7b7819 */ /* 0x000fe2000001025f */
[----:B------:R-:W-:Y:S02]  /*2e80*/  BSSY B1, `(.L_x_36) ;  /* 0x0000010000017945 */ /* 0x000fe40003800000 */
[----:B------:R-:W-:Y:S01]  /*2e90*/  IMAD.X R117, R11, 0x1, R15, P1 ;  /* 0x000000010b757824 */ /* 0x000fe200008e060f */
[----:B------:R-:W-:-:S02]  /*2ea0*/  IADD3 R110, P2, R121, R20, RZ ;  /* 0x00000014796e7210 */ /* 0x000fc40007f5e0ff */
[----:B------:R-:W-:Y:S01]  /*2eb0*/  ISETP.GT.AND P1, PT, R3, 0x8, P4 ;  /* 0x000000080300780c */ /* 0x000fe20002724270 */
[----:B------:R-:W-:-:S04]  /*2ec0*/  IMAD.WIDE.U32 R116, R23, R14, R116 ;  /* 0x0000000e17747225 */ /* 0x000fc800078e0074 */
[----:B------:R-:W-:Y:S01]  /*2ed0*/  IMAD.X R111, R123, 0x1, R21, P2 ;  /* 0x000000017b6f7824 */ /* 0x000fe200010e0615 */
[----:B--2---:R-:W-:-:S05]  /*2ee0*/  LOP3.LUT R56, R103, 0xffffe000, RZ, 0xc0, !PT ;  /* 0xffffe00067387812 */ /* 0x004fca00078ec0ff */
[----:B------:R-:W-:Y:S01]  /*2ef0*/  FMUL R5, R56, R91 ;  /* 0x0000005b38057220 */ /* 0x000fe20000400000 */
[----:B------:R-:W-:-:S03]  /*2f00*/  LEA R56, P3, R116, R12, 0x2 ;  /* 0x0000000c74387211 */ /* 0x000fc600078610ff */
[----:B------:R-:W-:Y:S01]  /*2f10*/  FFMA R15, R58, R90, R5 ;  /* 0x0000005a3a0f7223 */ /* 0x000fe20000000005 */
[----:B------:R-:W-:-:S04]  /*2f20*/  IMAD.IADD R5, R125, 0x1, R117 ;  /* 0x000000017d057824 */ /* 0x000fc800078e0275 */
[----:B------:R-:W-:Y:S02]  /*2f30*/  F2FP.TF32.F32.PACK_B R15, R15 ;  /* 0x0000000fff0f723e */ /* 0x000fe400024050ff */
[----:B0-----:R-:W-:-:S03]  /*2f40*/  LEA.HI.X R57, R116, R13, R5, 0x2, P3 ;  /* 0x0000000d74397211 */ /* 0x001fc600018f1405 */
[----:B------:R0:W-:Y:S01]  /*2f50*/  @P0 STG.E desc[UR36][R110.64], R15 ;  /* 0x0000000f6e000986 */ /* 0x0001e2000c101924 */
[----:B------:R-:W-:Y:S05]  /*2f60*/  @!P1 BRA `(.L_x_37) ;  /* 0x0000000000049947 */ /* 0x000fea0003800000 */
[----:B------:R2:W5:Y:S02]  /*2f70*/  LDG.E.LTC128B R103, desc[UR36][R56.64+0x4] ;  /* 0x0000042438677981 */ /* 0x000564000c1e1920 */
.L_x_37:
[----:B------:R-:W-:Y:S05]  /*2f80*/  BSYNC B1 ;  /* 0x0000000000017941 */ /* 0x000fea0003800000 */
.L_x_36:
[----:B-----5:R-:W-:Y:S01]  /*2f90*/  LOP3.LUT R8, R103, 0xffffe000, RZ, 0xc0, !PT ;  /* 0xffffe00067087812 */ /* 0x020fe200078ec0ff */
[----:B------:R-:W-:Y:S01]  /*2fa0*/  BSSY B1, `(.L_x_38) ;  /* 0x000000b000017945 */ /* 0x000fe20003800000 */
[----:B------:R-:W-:Y:S01]  /*2fb0*/  ISETP.GT.AND P4, PT, R4, 0x8, PT ;  /* 0x000000080400780c */ /* 0x000fe20003f84270 */
[----:B0-----:R-:W-:Y:S02]  /*2fc0*/  IMAD.SHL.U32 R15, R93, 0x4, RZ ;  /* 0x000000045d0f7824 */ /* 0x001fe400078e00ff */
[----:B------:R-:W-:Y:S01]  /*2fd0*/  FMUL R8, R8, R91 ;  /* 0x0000005b08087220 */ /* 0x000fe20000400000 */
[----:B------:R-:W-:Y:S02]  /*2fe0*/  ISETP.GT.AND P0, PT, R3, RZ, P4 ;  /* 0x000000ff0300720c */ /* 0x000fe40002704270 */
[----:B------:R-:W-:Y:S01]  /*2ff0*/  P2R R116, PR, RZ, 0x10 ;  /* 0x00000010ff747803 */ /* 0x000fe20000000000 */
[----:B------:R-:W-:-:S05]  /*3000*/  FFMA R59, R59, R90, R8 ;  /* 0x0000005a3b3b7223 */ /* 0x000fca0000000008 */
[----:B------:R-:W-:-:S05]  /*3010*/  F2FP.TF32.F32.PACK_B R59, R59 ;  /* 0x0000003bff3b723e */ /* 0x000fca00024050ff */
[----:B------:R0:W-:Y:S01]  /*3020*/  @P1 STG.E desc[UR36][R110.64+0x4], R59 ;  /* 0x0000043b6e001986 */ /* 0x0001e2000c101924 */
[----:B------:R-:W-:Y:S05]  /*3030*/  @!P0 BRA `(.L_x_39) ;  /* 0x0000000000048947 */ /* 0x000fea0003800000 */
[----:B------:R3:W5:Y:S02]  /*3040*/  LDG.E.LTC128B R103, desc[UR36][R6.64+0x20] ;  /* 0x0000202406677981 */ /* 0x000764000c1e1920 */
.L_x_39:
[----:B------:R-:W-:Y:S05]  /*3050*/  BSYNC B1 ;  /* 0x0000000000017941 */ /* 0x000fea0003800000 */
.L_x_38:
[----:B-----5:R-:W-:Y:S01]  /*3060*/  LOP3.LUT R58, R103, 0xffffe000, RZ, 0xc0, !PT ;  /* 0xffffe000673a7812 */ /* 0x020fe200078ec0ff */
[----:B------:R-:W-:Y:S01]  /*3070*/  BSSY B1, `(.L_x_40) ;  /* 0x000000d000017945 */ /* 0x000fe20003800000 */
[----:B------:R-:W-:Y:S02]  /*3080*/  SHF.L.U64.HI R5, R93, 0x2, R94 ;  /* 0x000000025d057819 */ /* 0x000fe4000001025e */
[----:B------:R-:W-:Y:S01]  /*3090*/  IADD3 R8, P1, P2, R15, R20, R121 ;  /* 0x000000140f087210 */ /* 0x000fe20007a3e079 */
[----:B0-----:R-:W-:Y:S01]  /*30a0*/  FMUL R59, R58, R91 ;  /* 0x0000005b3a3b7220 */ /* 0x001fe20000400000 */
[----:B------:R-:W-:Y:S02]  /*30b0*/  ISETP.GT.AND P3, PT, R4, 0x9, PT ;  /* 0x000000090400780c */ /* 0x000fe40003f64270 */
[----:B------:R-:W-:Y:S01]  /*30c0*/  IADD3.X R9, R5, R21, R123, P1, P2 ;  /* 0x0000001505097210 */ /* 0x000fe20000fe447b */
[----:B------:R-:W-:Y:S01]  /*30d0*/  FFMA R59, R60, R90, R59 ;  /* 0x0000005a3c3b7223 */ /* 0x000fe2000000003b */
[----:B------:R-:W-:-:S02]  /*30e0*/  ISETP.GT.AND P1, PT, R3, RZ, P3 ;  /* 0x000000ff0300720c */ /* 0x000fc40001f24270 */
[----:B------:R-:W-:Y:S02]  /*30f0*/  P2R R117, PR, RZ, 0x8 ;  /* 0x00000008ff757803 */ /* 0x000fe40000000000 */
[----:B------:R-:W-:-:S05]  /*3100*/  F2FP.TF32.F32.PACK_B R59, R59 ;  /* 0x0000003bff3b723e */ /* 0x000fca00024050ff */
[----:B------:R0:W-:Y:S04]  /*3110*/  @P0 STG.E desc[UR36][R20.64+0x20], R59 ;  /* 0x0000203b14000986 */ /* 0x0001e8000c101924 */
[----:B------:R-:W-:Y:S05]  /*3120*/  @!P1 BRA `(.L_x_41) ;  /* 0x0000000000049947 */ /* 0x000fea0003800000 */
[----:B------:R4:W5:Y:S02]  /*3130*/  LDG.E.LTC128B R103, desc[UR36][R6.64+0x24] ;  /* 0x0000242406677981 */ /* 0x000964000c1e1920 */
.L_x_41:
[----:B------:R-:W-:Y:S05]  /*3140*/  BSYNC B1 ;  /* 0x0000000000017941 */ /* 0x000fea0003800000 */
.L_x_40:
[----:B-----5:R-:W-:Y:S01]  /*3150*/  LOP3.LUT R58, R103, 0xffffe000, RZ, 0xc0, !PT ;  /* 0xffffe000673a7812 */ /* 0x020fe200078ec0ff */
[----:B------:R-:W-:Y:S01]  /*3160*/  BSSY B1, `(.L_x_42) ;  /* 0x0000008000017945 */ /* 0x000fe20003800000 */
[----:B------:R-:W-:-:S03]  /*3170*/  ISETP.GT.AND P0, PT, R3, 0x8, P4 ;  /* 0x000000080300780c */ /* 0x000fc60002704270 */
[----:B------:R-:W-:-:S04]  /*3180*/  FMUL R58, R58, R91 ;  /* 0x0000005b3a3a7220 */ /* 0x000fc80000400000 */
[----:B------:R-:W-:-:S05]  /*3190*/  FFMA R61, R61, R90, R58 ;  /* 0x0000005a3d3d7223 */ /* 0x000fca000000003a */
[----:B------:R-:W-:-:S05]  /*31a0*/  F2FP.TF32.F32.PACK_B R61, R61 ;  /* 0x0000003dff3d723e */ /* 0x000fca00024050ff */
[----:B------:R0:W-:Y:S01]  /*31b0*/  @P1 STG.E desc[UR36][R20.64+0x24], R61 ;  /* 0x0000243d14001986 */ /* 0x0001e2000c101924 */
[----:B------:R-:W-:Y:S05]  /*31c0*/  @!P0 BRA `(.L_x_43) ;  /* 0x0000000000048947 */ /* 0x000fea0003800000 */
[----:B------:R0:W5:Y:S02]  /*31d0*/  LDG.E.LTC128B R103, desc[UR36][R56.64+0x20] ;  /* 0x0000202438677981 */ /* 0x000164000c1e1920 */
.L_x_43:
[----:B------:R-:W-:Y:S05]  /*31e0*/  BSYNC B1 ;  /* 0x0000000000017941 */ /* 0x000fea0003800000 */
.L_x_42:
[----:B-----5:R-:W-:Y:S01]  /*31f0*/  LOP3.LUT R58, R103, 0xffffe000, RZ, 0xc0, !PT ;  /* 0xffffe000673a7812 */ /* 0x020fe200078ec0ff */
[----:B------:R-:W-:Y:S01]  /*3200*/  BSSY B1, `(.L_x_44) ;  /* 0x0000008000017945 */ /* 0x000fe20003800000 */
[----:B------:R-:W-:-:S03]  /*3210*/  ISETP.GT.AND P1, PT, R3, 0x8, P3 ;  /* 0x000000080300780c */ /* 0x000fc60001f24270 */
[----:B0-----:R-:W-:-:S04]  /*3220*/  FMUL R59, R58, R91 ;  /* 0x0000005b3a3b7220 */ /* 0x001fc80000400000 */
[----:B------:R-:W-:-:S05]  /*3230*/  FFMA R59, R62, R90, R59 ;  /* 0x0000005a3e3b7223 */ /* 0x000fca000000003b */
[----:B------:R-:W-:-:S05]  /*3240*/  F2FP.TF32.F32.PACK_B R59, R59 ;  /* 0x0000003bff3b723e */ /* 0x000fca00024050ff */
[----:B------:R0:W-:Y:S01]  /*3250*/  @P0 STG.E desc[UR36][R110.64+0x20], R59 ;  /* 0x0000203b6e000986 */ /* 0x0001e2000c101924 */
[----:B------:R-:W-:Y:S05]  /*3260*/  @!P1 BRA `(.L_x_45) ;  /* 0x0000000000049947 */ /* 0x000fea0003800000 */
[----:B------:R0:W5:Y:S02]  /*3270*/  LDG.E.LTC128B R103, desc[UR36][R56.64+0x24] ;  /* 0x0000242438677981 */ /* 0x000164000c1e1920 */
.L_x_45:
[----:B------:R-:W-:Y:S05]  /*3280*/  BSYNC B1 ;  /* 0x0000000000017941 */ /* 0x000fea0003800000 */
.L_x_44:
[----:B-----5:R-:W-:Y:S01]  /*3290*/  LOP3.LUT R58, R103, 0xffffe000, RZ, 0xc0, !PT ;  /* 0xffffe000673a7812 */ /* 0x020fe200078ec0ff */
[----:B------:R-:W-:Y:S01]  /*32a0*/  BSSY B1, `(.L_x_46) ;  /* 0x000000c000017945 */ /* 0x000fe20003800000 */
[----:B------:R-:W-:Y:S02]  /*32b0*/  IADD3 R121, P0, R112, 0x80, RZ ;  /* 0x0000008070797810 */ /* 0x000fe40007f1e0ff */
[----:B------:R-:W-:Y:S01]  /*32c0*/  ISETP.GT.AND P2, PT, R4, 0x10, PT ;  /* 0x000000100400780c */ /* 0x000fe20003f44270 */
[----:B------:R-:W-:Y:S02]  /*32d0*/  FMUL R58, R58, R91 ;  /* 0x0000005b3a3a7220 */ /* 0x000fe40000400000 */
[----:B------:R-:W-:Y:S01]  /*32e0*/  IMAD.X R113, RZ, RZ, R113, P0 ;  /* 0x000000ffff717224 */ /* 0x000fe200000e0671 */
[----:B------:R-:W-:Y:S01]  /*32f0*/  ISETP.GT.AND P0, PT, R3, RZ, P2 ;  /* 0x000000ff0300720c */ /* 0x000fe20001704270 */
[----:B------:R-:W-:Y:S01]  /*3300*/  FFMA R63, R63, R90, R58 ;  /* 0x0000005a3f3f7223 */ /* 0x000fe2000000003a */
[----:B------:R-:W-:-:S04]  /*3310*/  P2R R112, PR, RZ, 0x4 ;  /* 0x00000004ff707803 */ /* 0x000fc80000000000 */
[----:B------:R-:W-:-:S05]  /*3320*/  F2FP.TF32.F32.PACK_B R63, R63 ;  /* 0x0000003fff3f723e */ /* 0x000fca00024050ff */
[----:B------:R0:W-:Y:S02]  /*3330*/  @P1 STG.E desc[UR36][R110.64+0x24], R63 ;  /* 0x0000243f6e001986 */ /* 0x0001e4000c101924 */
[----:B------:R-:W-:Y:S05]  /*3340*/  @!P0 BRA `(.L_x_47) ;  /* 0x0000000000048947 */ /* 0x000fea0003800000 */
[----:B------:R0:W5:Y:S02]  /*3350*/  LDG.E.LTC128B R103, desc[UR36][R6.64+0x40] ;  /* 0x0000402406677981 */ /* 0x000164000c1e1920 */
.L_x_47:
[----:B------:R-:W-:Y:S05]  /*3360*/  BSYNC B1 ;  /* 0x0000000000017941 */ /* 0x000fea0003800000 */
.L_x_46:
[----:B-----5:R-:W-:Y:S01]  /*3370*/  LOP3.LUT R58, R103, 0xffffe000, RZ, 0xc0, !PT ;  /* 0xffffe000673a7812 */ /* 0x020fe200078ec0ff */
[-C--:B------:R-:W-:Y:S01]  /*3380*/  IMAD R60, R113, R108.reuse, RZ ;  /* 0x0000006c713c7224 */ /* 0x080fe200078e02ff */
[----:B------:R-:W-:Y:S01]  /*3390*/  ISETP.GT.AND P1, PT, R4, 0x11, PT ;  /* 0x000000110400780c */ /* 0x000fe20003f24270 */
[----:B------:R-:W-:Y:S02]  /*33a0*/  BSSY B1, `(.L_x_48) ;  /* 0x0000020000017945 */ /* 0x000fe40003800000 */
[----:B0-----:R-:W-:Y:S01]  /*33b0*/  FMUL R59, R58, R91 ;  /* 0x0000005b3a3b7220 */ /* 0x001fe20000400000 */
[C---:B------:R-:W-:Y:S02]  /*33c0*/  IMAD R107, R121.reuse, R109, R60 ;  /* 0x0000006d796b7224 */ /* 0x040fe400078e023c */
[----:B------:R-:W-:-:S04]  /*33d0*/  IMAD.WIDE.U32 R60, R121, R108, R10 ;  /* 0x0000006c793c7225 */ /* 0x000fc800078e000a */
[----:B------:R-:W-:Y:S01]  /*33e0*/  FFMA R113, R64, R90, R59 ;  /* 0x0000005a40717223 */ /* 0x000fe2000000003b */
[----:B------:R-:W-:-:S04]  /*33f0*/  IMAD.IADD R61, R107, 0x1, R61 ;  /* 0x000000016b3d7824 */ /* 0x000fc800078e023d */
[----:B------:R-:W-:Y:S01]  /*3400*/  F2FP.TF32.F32.PACK_B R113, R113 ;  /* 0x00000071ff71723e */ /* 0x000fe200024050ff */
[----:B------:R-:W-:-:S04]  /*3410*/  IMAD.WIDE.U32 R58, R121, R108, R104 ;  /* 0x0000006c793a7225 */ /* 0x000fc800078e0068 */
[----:B------:R0:W-:Y:S01]  /*3420*/  @P0 STG.E desc[UR36][R20.64+0x40], R113 ;  /* 0x0000407114000986 */ /* 0x0001e2000c101924 */
[----:B------:R-:W-:Y:S01]  /*3430*/  IMAD.WIDE.U32 R62, R23, R14, R60 ;  /* 0x0000000e173e7225 */ /* 0x000fe200078e003c */
[----:B------:R-:W-:-:S03]  /*3440*/  LEA R60, P0, R58, R12, 0x2 ;  /* 0x0000000c3a3c7211 */ /* 0x000fc600078010ff */
[----:B------:R-:W-:Y:S02]  /*3450*/  IMAD.IADD R59, R59, 0x1, R107 ;  /* 0x000000013b3b7824 */ /* 0x000fe400078e026b */
[----:B------:R-:W-:-:S03]  /*3460*/  IMAD.WIDE.U32 R108, R121, R108, R114 ;  /* 0x0000006c796c7225 */ /* 0x000fc600078e0072 */
[----:B------:R-:W-:Y:S01]  /*3470*/  LEA.HI.X R61, R58, R13, R59, 0x2, P0 ;  /* 0x0000000d3a3d7211 */ /* 0x000fe200000f143b */
[----:B------:R-:W-:Y:S01]  /*3480*/  IMAD.IADD R59, R125, 0x1, R63 ;  /* 0x000000017d3b7824 */ /* 0x000fe200078e023f */
[----:B------:R-:W-:Y:S01]  /*3490*/  LEA R58, P0, R62, R12, 0x2 ;  /* 0x0000000c3e3a7211 */ /* 0x000fe200078010ff */
[----:B------:R-:W-:-:S03]  /*34a0*/  IMAD.IADD R107, R107, 0x1, R109 ;  /* 0x000000016b6b7824 */ /* 0x000fc600078e026d */
[----:B------:R-:W-:Y:S02]  /*34b0*/  LEA.HI.X R59, R62, R13, R59, 0x2, P0 ;  /* 0x0000000d3e3b7211 */ /* 0x000fe400000f143b */
[----:B------:R-:W-:-:S05]  /*34c0*/  IADD3 R106, P0, R106, R108, RZ ;  /* 0x0000006c6a6a7210 */ /* 0x000fca0007f1e0ff */
[----:B------:R-:W-:Y:S01]  /*34d0*/  IMAD.X R104, R107, 0x1, R105, P0 ;  /* 0x000000016b687824 */ /* 0x000fe200000e0669 */
[----:B------:R-:W-:-:S05]  /*34e0*/  IADD3 R62, P0, R10, R108, RZ ;  /* 0x0000006c0a3e7210 */ /* 0x000fca0007f1e0ff */
[----:B------:R-:W-:Y:S01]  /*34f0*/  IMAD.X R63, R11, 0x1, R107, P0 ;  /* 0x000000010b3f7824 */ /* 0x000fe200000e066b */
[----:B------:R-:W-:Y:S01]  /*3500*/  LEA R10, P0, R106, R12, 0x2 ;  /* 0x0000000c6a0a7211 */ /* 0x000fe200078010ff */
[----:B------:R-:W-:-:S03]  /*3510*/  IMAD.WIDE.U32 R62, R23, R14, R62 ;  /* 0x0000000e173e7225 */ /* 0x000fc600078e003e */
[----:B------:R-:W-:Y:S02]  /*3520*/  LEA.HI.X R11, R106, R13, R104, 0x2, P0 ;  /* 0x0000000d6a0b7211 */ /* 0x000fe400000f1468 */
[----:B------:R-:W-:Y:S01]  /*3530*/  P2R R104, PR, RZ, 0x2 ;  /* 0x00000002ff687803 */ /* 0x000fe20000000000 */
[----:B------:R-:W-:Y:S01]  /*3540*/  IMAD.IADD R14, R125, 0x1, R63 ;  /* 0x000000017d0e7824 */ /* 0x000fe200078e023f */
[----:B------:R-:W-:-:S04]  /*3550*/  LEA R12, P0, R62, R12, 0x2 ;  /* 0x0000000c3e0c7211 */ /* 0x000fc800078010ff */
[----:B------:R-:W-:Y:S02]  /*3560*/  LEA.HI.X R13, R62, R13, R14, 0x2, P0 ;  /* 0x0000000d3e0d7211 */ /* 0x000fe400000f140e */
[----:B------:R-:W-:-:S13]  /*3570*/  ISETP.GT.AND P0, PT, R3, RZ, P1 ;  /* 0x000000ff0300720c */ /* 0x000fda0000f04270 */
[----:B0-----:R-:W-:Y:S05]  /*3580*/  @!P0 BRA `(.L_x_49) ;  /* 0x0000000000048947 */ /* 0x001fea0003800000 */
[----:B------:R0:W5:Y:S02]  /*3590*/  LDG.E.LTC128B R103, desc[UR36][R6.64+0x44] ;  /* 0x0000442406677981 */ /* 0x000164000c1e1920 */
.L_x_49:
[----:B------:R-:W-:Y:S05]  /*35a0*/  BSYNC B1 ;  /* 0x0000000000017941 */ /* 0x000fea0003800000 */
.L_x_48:
[----:B-----5:R-:W-:Y:S01]  /*35b0*/  LOP3.LUT R14, R103, 0xffffe000, RZ, 0xc0, !PT ;  /* 0xffffe000670e7812 */ /* 0x020fe200078ec0ff */
[----:B------:R-:W-:Y:S04]  /*35c0*/  BSSY B1, `(.L_x_50) ;  /* 0x0000008000017945 */ /* 0x000fe80003800000 */
[----:B------:R-:W-:-:S04]  /*35d0*/  FMUL R14, R14, R91 ;  /* 0x0000005b0e0e7220 */ /* 0x000fc80000400000 */
[----:B------:R-:W-:-:S05]  /*35e0*/  FFMA R65, R65, R90, R14 ;  /* 0x0000005a41417223 */ /* 0x000fca000000000e */
[----:B------:R-:W-:-:S05]  /*35f0*/  F2FP.TF32.F32.PACK_B R65, R65 ;  /* 0x00000041ff41723e */ /* 0x000fca00024050ff */
[----:B------:R0:W-:Y:S01]  /*3600*/  @P0 STG.E desc[UR36][R20.64+0x44], R65 ;  /* 0x0000444114000986 */ /* 0x0001e2000c101924 */
[----:B------:R-:W-:-:S13]  /*3610*/  ISETP.GT.AND P0, PT, R3, 0x8, P2 ;  /* 0x000000080300780c */ /* 0x000fda0001704270 */
[----:B0-----:R-:W-:Y:S05]  /*3620*/  @!P0 BRA `(.L_x_51) ;  /* 0x0000000000048947 */ /* 0x001fea0003800000 */
[----:B------:R0:W5:Y:S02]  /*3630*/  LDG.E.LTC128B R103, desc[UR36][R56.64+0x40] ;  /* 0x0000402438677981 */ /* 0x000164000c1e1920 */
.L_x_51:
[----:B------:R-:W-:Y:S05]  /*3640*/  BSYNC B1 ;  /* 0x0000000000017941 */ /* 0x000fea0003800000 */
.L_x_50:
        /* <DEDUP_REMOVED lines=9> */
.L_x_53:
[----:B------:R-:W-:Y:S05]  /*36e0*/  BSYNC B1 ;  /* 0x0000000000017941 */ /* 0x000fea0003800000 */
.L_x_52:
[----:B-----5:R-:W-:Y:S01]  /*36f0*/  LOP3.LUT R14, R103, 0xffffe000, RZ, 0xc0, !PT ;  /* 0xffffe000670e7812 */ /* 0x020fe200078ec0ff */
[----:B------:R-:W-:Y:S01]  /*3700*/  BSSY B1, `(.L_x_54) ;  /* 0x000000a000017945 */ /* 0x000fe20003800000 */
[----:B------:R-:W-:-:S03]  /*3710*/  ISETP.GT.AND P2, PT, R4, 0x18, PT ;  /* 0x000000180400780c */ /* 0x000fc60003f44270 */
[----:B------:R-:W-:Y:S01]  /*3720*/  FMUL R14, R14, R91 ;  /* 0x0000005b0e0e7220 */ /* 0x000fe20000400000 */
[----:B------:R-:W-:-:S03]  /*3730*/  P2R R66, PR, RZ, 0x4 ;  /* 0x00000004ff427803 */ /* 0x000fc60000000000 */
[----:B------:R-:W-:-:S05]  /*3740*/  FFMA R67, R67, R90, R14 ;  /* 0x0000005a43437223 */ /* 0x000fca000000000e */
[----:B------:R-:W-:-:S05]  /*3750*/  F2FP.TF32.F32.PACK_B R67, R67 ;  /* 0x00000043ff43723e */ /* 0x000fca00024050ff */
[----:B------:R0:W-:Y:S01]  /*3760*/  @P0 STG.E desc[UR36][R110.64+0x44], R67 ;  /* 0x000044436e000986 */ /* 0x0001e2000c101924 */
[----:B------:R-:W-:-:S13]  /*3770*/  ISETP.GT.AND P0, PT, R3, RZ, P2 ;  /* 0x000000ff0300720c */ /* 0x000fda0001704270 */
[----:B0-----:R-:W-:Y:S05]  /*3780*/  @!P0 BRA `(.L_x_55) ;  /* 0x0000000000048947 */ /* 0x001fea0003800000 */
[----:B------:R0:W5:Y:S02]  /*3790*/  LDG.E.LTC128B R103, desc[UR36][R6.64+0x60] ;  /* 0x0000602406677981 */ /* 0x000164000c1e1920 */
.L_x_55:
[----:B------:R-:W-:Y:S05]  /*37a0*/  BSYNC B1 ;  /* 0x0000000000017941 */ /* 0x000fea0003800000 */
.L_x_54:
        /* <DEDUP_REMOVED lines=11> */
.L_x_57:
[----:B------:R-:W-:Y:S05]  /*3860*/  BSYNC B1 ;  /* 0x0000000000017941 */ /* 0x000fea0003800000 */
.L_x_56:
        /* <DEDUP_REMOVED lines=9> */
.L_x_59:
[----:B------:R-:W-:Y:S05]  /*3900*/  BSYNC B1 ;  /* 0x0000000000017941 */ /* 0x000fea0003800000 */
.L_x_58:
        /* <DEDUP_REMOVED lines=9> */
.L_x_61:
[----:B------:R-:W-:Y:S05]  /*39a0*/  BSYNC B1 ;  /* 0x0000000000017941 */ /* 0x000fea0003800000 */
.L_x_60:
        /* <DEDUP_REMOVED lines=11> */
.L_x_63:
[----:B------:R-:W-:Y:S05]  /*3a60*/  BSYNC B1 ;  /* 0x0000000000017941 */ /* 0x000fea0003800000 */
.L_x_62:
        /* <DEDUP_REMOVED lines=11> */
.L_x_65:
[----:B------:R-:W-:Y:S05]  /*3b20*/  BSYNC B1 ;  /* 0x0000000000017941 */ /* 0x000fea0003800000 */
.L_x_64:
        /* <DEDUP_REMOVED lines=9> */
.L_x_67:
[----:B------:R-:W-:Y:S05]  /*3bc0*/  BSYNC B1 ;  /* 0x0000000000017941 */ /* 0x000fea0003800000 */
.L_x_66:
        /* <DEDUP_REMOVED lines=9> */
.L_x_69:
[----:B------:R-:W-:Y:S05]  /*3c60*/  BSYNC B1 ;  /* 0x0000000000017941 */ /* 0x000fea0003800000 */
.L_x_68:
        /* <DEDUP_REMOVED lines=11> */
.L_x_71:
[----:B------:R-:W-:Y:S05]  /*3d20*/  BSYNC B1 ;  /* 0x0000000000017941 */ /* 0x000fea0003800000 */
.L_x_70:
        /* <DEDUP_REMOVED lines=11> */
.L_x_73:
[----:B------:R-:W-:Y:S05]  /*3de0*/  BSYNC B1 ;  /* 0x0000000000017941 */ /* 0x000fea0003800000 */
.L_x_72:
        /* <DEDUP_REMOVED lines=9> */
.L_x_75:
[----:B------:R-:W-:Y:S05]  /*3e80*/  BSYNC B1 ;  /* 0x0000000000017941 */ /* 0x000fea0003800000 */
.L_x_74:
        /* <DEDUP_REMOVED lines=9> */
.L_x_77:
[----:B------:R-:W-:Y:S05]  /*3f20*/  BSYNC B1 ;  /* 0x0000000000017941 */ /* 0x000fea0003800000 */
.L_x_76:
[----:B-----5:R-:W-:Y:S01]  /*3f30*/  LOP3.LUT R14, R103, 0xffffe000, RZ, 0xc0, !PT ;  /* 0xffffe000670e7812 */ /* 0x020fe200078ec0ff */
[----:B------:R-:W-:Y:S01]  /*3f40*/  BSSY B1, `(.L_x_78) ;  /* 0x0000009000017945 */ /* 0x000fe20003800000 */
[----:B------:R-:W-:-:S03]  /*3f50*/  ISETP.GT.AND P3, PT, R4, 0x30, PT ;  /* 0x000000300400780c */ /* 0x000fc60003f64270 */
[----:B------:R-:W-:-:S04]  /*3f60*/  FMUL R14, R14, R91 ;  /* 0x0000005b0e0e7220 */ /* 0x000fc80000400000 */
[----:B------:R-:W-:-:S05]  /*3f70*/  FFMA R79, R79, R90, R14 ;  /* 0x0000005a4f4f7223 */ /* 0x000fca000000000e */
[----:B------:R-:W-:-:S05]  /*3f80*/  F2FP.TF32.F32.PACK_B R79, R79 ;  /* 0x0000004fff4f723e */ /* 0x000fca00024050ff */
[----:B------:R0:W-:Y:S01]  /*3f90*/  @P0 STG.E desc[UR36][R110.64+0xa4], R79 ;  /* 0x0000a44f6e000986 */ /* 0x0001e2000c101924 */
[----:B------:R-:W-:-:S13]  /*3fa0*/  ISETP.GT.AND P0, PT, R3, RZ, P3 ;  /* 0x000000ff0300720c */ /* 0x000fda0001f04270 */
[----:B0-----:R-:W-:Y:S05]  /*3fb0*/  @!P0 BRA `(.L_x_79) ;  /* 0x0000000000048947 */ /* 0x001fea0003800000 */
[----:B------:R0:W5:Y:S02]  /*3fc0*/  LDG.E.LTC128B R103, desc[UR36][R6.64+0xc0] ;  /* 0x0000c02406677981 */ /* 0x000164000c1e1920 */
.L_x_79:
[----:B------:R-:W-:Y:S05]  /*3fd0*/  BSYNC B1 ;  /* 0x0000000000017941 */ /* 0x000fea0003800000 */
.L_x_78:
        /* <DEDUP_REMOVED lines=10> */
.L_x_81:
[----:B------:R-:W-:Y:S05]  /*4080*/  BSYNC B1 ;  /* 0x0000000000017941 */ /* 0x000fea0003800000 */
.L_x_80:
        /* <DEDUP_REMOVED lines=9> */
.L_x_83:
[----:B------:R-:W-:Y:S05]  /*4120*/  BSYNC B1 ;  /* 0x0000000000017941 */ /* 0x000fea0003800000 */
.L_x_82:
        /* <DEDUP_REMOVED lines=9> */
.L_x_85:
[----:B------:R-:W-:Y:S05]  /*41c0*/  BSYNC B1 ;  /* 0x0000000000017941 */ /* 0x000fea0003800000 */
.L_x_84:
        /* <DEDUP_REMOVED lines=10> */
.L_x_87:
[----:B------:R-:W-:Y:S05]  /*4270*/  BSYNC B1 ;  /* 0x0000000000017941 */ /* 0x000fea0003800000 */
.L_x_86:
[----:B-----5:R-:W-:Y:S01]  /*4280*/  LOP3.LUT R14, R103, 0xffffe000, RZ, 0xc0, !PT ;  /* 0xffffe000670e7812 */ /* 0x020fe200078ec0ff */
[----:B------:R-:W-:Y:S04]  /*4290*/  BSSY B1, `(.L_x_88) ;  /* 0x000000f000017945 */ /* 0x000fe80003800000 */
[----:B------:R-:W-:-:S04]  /*42a0*/  FMUL R23, R14, R91 ;  /* 0x0000005b0e177220 */ /* 0x000fc80000400000 */
[----:B------:R-:W-:-:S05]  /*42b0*/  FFMA R23, R84, R90, R23 ;  /* 0x0000005a54177223 */ /* 0x000fca0000000017 */
[----:B------:R-:W-:-:S05]  /*42c0*/  F2FP.TF32.F32.PACK_B R23, R23 ;  /* 0x00000017ff17723e */ /* 0x000fca00024050ff */
[----:B------:R0:W-:Y:S01]  /*42d0*/  @P0 STG.E desc[UR36][R20.64+0xe0], R23 ;  /* 0x0000e01714000986 */ /* 0x0001e2000c101924 */
[----:B------:R-:W-:-:S05]  /*42e0*/  IADD3 R62, P0, R15, R110, RZ ;  /* 0x0000006e0f3e7210 */ /* 0x000fca0007f1e0ff */
[----:B------:R-:W-:Y:S01]  /*42f0*/  IMAD.X R63, R5, 0x1, R111, P0 ;  /* 0x00000001053f7824 */ /* 0x000fe200000e066f */
[----:B------:R-:W-:-:S05]  /*4300*/  IADD3 R64, P0, R15, R110, RZ ;  /* 0x0000006e0f407210 */ /* 0x000fca0007f1e0ff */
[----:B------:R-:W-:Y:S01]  /*4310*/  IMAD.X R65, R5, 0x1, R111, P0 ;  /* 0x0000000105417824 */ /* 0x000fe200000e066f */
[----:B------:R-:W-:-:S05]  /*4320*/  IADD3 R14, P0, R15, R20, RZ ;  /* 0x000000140f0e7210 */ /* 0x000fca0007f1e0ff */
[----:B------:R-:W-:Y:S01]  /*4330*/  IMAD.X R15, R5, 0x1, R21, P0 ;  /* 0x00000001050f7824 */ /* 0x000fe200000e0615 */
[----:B------:R-:W-:-:S04]  /*4340*/  ISETP.GT.AND P0, PT, R4, 0x39, PT ;  /* 0x000000390400780c */ /* 0x000fc80003f04270 */
[----:B------:R-:W-:-:S13]  /*4350*/  ISETP.GT.AND P4, PT, R3, RZ, P0 ;  /* 0x000000ff0300720c */ /* 0x000fda0000784270 */
[----:B0-----:R-:W-:Y:S05]  /*4360*/  @!P4 BRA `(.L_x_89) ;  /* 0x000000000004c947 */ /* 0x001fea0003800000 */
[----:B------:R0:W5:Y:S02]  /*4370*/  LDG.E.LTC128B R103, desc[UR36][R6.64+0xe4] ;  /* 0x0000e42406677981 */ /* 0x000164000c1e1920 */
.L_x_89:
[----:B------:R-:W-:Y:S05]  /*4380*/  BSYNC B1 ;  /* 0x0000000000017941 */ /* 0x000fea0003800000 */
.L_x_88:
        /* <DEDUP_REMOVED lines=9> */
.L_x_91:
[----:B------:R-:W-:Y:S05]  /*4420*/  BSYNC B1 ;  /* 0x0000000000017941 */ /* 0x000fea0003800000 */
.L_x_90:
        /* <DEDUP_REMOVED lines=9> */
.L_x_93:
[----:B------:R-:W-:Y:S05]  /*44c0*/  BSYNC B1 ;  /* 0x0000000000017941 */ /* 0x000fea0003800000 */
.L_x_92:
[----:B-----5:R-:W-:-:S05]  /*44d0*/  LOP3.LUT R4, R103, 0xffffe000, RZ, 0xc0, !PT ;  /* 0xffffe00067047812 */ /* 0x020fca00078ec0ff */
[----:B------:R-:W-:-:S04]  /*44e0*/  FMUL R4, R4, R91 ;  /* 0x0000005b04047220 */ /* 0x000fc80000400000 */
[----:B------:R-:W-:-:S05]  /*44f0*/  FFMA R87, R87, R90, R4 ;  /* 0x0000005a57577223 */ /* 0x000fca0000000004 */
[----:B------:R-:W-:-:S05]  /*4500*/  F2FP.TF32.F32.PACK_B R87, R87 ;  /* 0x00000057ff57723e */ /* 0x000fca00024050ff */
[----:B------:R0:W-:Y:S01]  /*4510*/  @P4 STG.E desc[UR36][R110.64+0xe4], R87 ;  /* 0x0000e4576e004986 */ /* 0x0001e2000c101924 */
[----:B------:R-:W-:-:S13]  /*4520*/  ISETP.GT.AND P4, PT, R3, 0x80, P6 ;  /* 0x000000800300780c */ /* 0x000fda0003784270 */
[----:B------:R-:W2:Y:S01]  /*4530*/  @P4 LDG.E.LTC128B R103, desc[UR36][R60.64] ;  /* 0x000000243c674981 */ /* 0x000ea2000c1e1920 */
[----:B------:R-:W-:Y:S01]  /*4540*/  BSSY B1, `(.L_x_94) ;  /* 0x000000a000017945 */ /* 0x000fe20003800000 */
[----:B--2---:R-:W-:-:S05]  /*4550*/  LOP3.LUT R4, R103, 0xffffe000, RZ, 0xc0, !PT ;  /* 0xffffe00067047812 */ /* 0x004fca00078ec0ff */
[----:B------:R-:W-:-:S04]  /*4560*/  FMUL R5, R4, R91 ;  /* 0x0000005b04057220 */ /* 0x000fc80000400000 */
[----:B------:R-:W-:-:S05]  /*4570*/  FFMA R5, R24, R90, R5 ;  /* 0x0000005a18057223 */ /* 0x000fca0000000005 */
[----:B------:R-:W-:-:S05]  /*4580*/  F2FP.TF32.F32.PACK_B R5, R5 ;  /* 0x00000005ff05723e */ /* 0x000fca00024050ff */
[----:B------:R0:W-:Y:S01]  /*4590*/  @P4 STG.E desc[UR36][R14.64], R5 ;  /* 0x000000050e004986 */ /* 0x0001e2000c101924 */
[----:B------:R-:W-:-:S04]  /*45a0*/  ISETP.NE.AND P4, PT, R119, RZ, PT ;  /* 0x000000ff7700720c */ /* 0x000fc80003f85270 */
[----:B------:R-:W-:-:S13]  /*45b0*/  ISETP.GT.AND P4, PT, R3, 0x80, P4 ;  /* 0x000000800300780c */ /* 0x000fda0002784270 */
[----:B0-----:R-:W-:Y:S05]  /*45c0*/  @!P4 BRA `(.L_x_95) ;  /* 0x000000000004c947 */ /* 0x001fea0003800000 */
[----:B------:R0:W5:Y:S02]  /*45d0*/  LDG.E.LTC128B R103, desc[UR36][R58.64+0x4] ;  /* 0x000004243a677981 */ /* 0x000164000c1e1920 */
.L_x_95:
[----:B------:R-:W-:Y:S05]  /*45e0*/  BSYNC B1 ;  /* 0x0000000000017941 */ /* 0x000fea0003800000 */
.L_x_94:
[----:B-----5:R-:W-:Y:S01]  /*45f0*/  LOP3.LUT R4, R103, 0xffffe000, RZ, 0xc0, !PT ;  /* 0xffffe00067047812 */ /* 0x020fe200078ec0ff */
[----:B------:R-:W-:Y:S01]  /*4600*/  @P4 IMAD.MOV.U32 R5, RZ, RZ, R15 ;  /* 0x000000ffff054224 */ /* 0x000fe200078e000f */
[----:B------:R-:W-:Y:S01]  /*4610*/  ISETP.GT.AND P6, PT, R3, 0x88, P6 ;  /* 0x000000880300780c */ /* 0x000fe200037c4270 */
[----:B------:R-:W-:Y:S02]  /*4620*/  BSSY B1, `(.L_x_96) ;  /* 0x0000008000017945 */ /* 0x000fe40003800000 */
[----:B------:R-:W-:-:S04]  /*4630*/  FMUL R4, R4, R91 ;  /* 0x0000005b04047220 */ /* 0x000fc80000400000 */
[----:B------:R-:W-:Y:S01]  /*4640*/  FFMA R25, R25, R90, R4 ;  /* 0x0000005a19197223 */ /* 0x000fe20000000004 */
[----:B------:R-:W-:-:S04]  /*4650*/  @P4 IMAD.MOV.U32 R4, RZ, RZ, R14 ;  /* 0x000000ffff044224 */ /* 0x000fc800078e000e */
[----:B------:R-:W-:-:S05]  /*4660*/  F2FP.TF32.F32.PACK_B R25, R25 ;  /* 0x00000019ff19723e */ /* 0x000fca00024050ff */
[----:B------:R2:W-:Y:S01]  /*4670*/  @P4 STG.E desc[UR36][R4.64+0x4], R25 ;  /* 0x0000041904004986 */ /* 0x0005e2000c101924 */
[----:B------:R-:W-:Y:S05]  /*4680*/  @!P6 BRA `(.L_x_97) ;  /* 0x000000000004e947 */ /* 0x000fea0003800000 */
[----:B------:R0:W5:Y:S02]  /*4690*/  LDG.E.LTC128B R103, desc[UR36][R10.64] ;  /* 0x000000240a677981 */ /* 0x000164000c1e1920 */
.L_x_97:
[----:B------:R-:W-:Y:S05]  /*46a0*/  BSYNC B1 ;  /* 0x0000000000017941 */ /* 0x000fea0003800000 */
.L_x_96:
[----:B--2--5:R-:W-:Y:S01]  /*46b0*/  LOP3.LUT R4, R103, 0xffffe000, RZ, 0xc0, !PT ;  /* 0xffffe00067047812 */ /* 0x024fe200078ec0ff */
[----:B------:R-:W-:Y:S01]  /*46c0*/  BSSY B1, `(.L_x_98) ;  /* 0x0000009000017945 */ /* 0x000fe20003800000 */
[----:B------:R-:W-:-:S03]  /*46d0*/  ISETP.NE.AND P4, PT, R119, RZ, PT ;  /* 0x000000ff7700720c */ /* 0x000fc60003f85270 */
[----:B------:R-:W-:Y:S01]  /*46e0*/  FMUL R5, R4, R91 ;  /* 0x0000005b04057220 */ /* 0x000fe20000400000 */
[----:B------:R-:W-:-:S03]  /*46f0*/  ISETP.GT.AND P4, PT, R3, 0x88, P4 ;  /* 0x000000880300780c */ /* 0x000fc60002784270 */
[----:B------:R-:W-:-:S05]  /*4700*/  FFMA R5, R26, R90, R5 ;  /* 0x0000005a1a057223 */ /* 0x000fca0000000005 */
[----:B------:R-:W-:-:S05]  /*4710*/  F2FP.TF32.F32.PACK_B R5, R5 ;  /* 0x00000005ff05723e */ /* 0x000fca00024050ff */
[----:B------:R2:W-:Y:S01]  /*4720*/  @P6 STG.E desc[UR36][R62.64], R5 ;  /* 0x000000053e006986 */ /* 0x0005e2000c101924 */
[----:B------:R-:W-:Y:S05]  /*4730*/  @!P4 BRA `(.L_x_99) ;  /* 0x000000000004c947 */ /* 0x000fea0003800000 */
[----:B------:R0:W5:Y:S02]  /*4740*/  LDG.E.LTC128B R103, desc[UR36][R12.64+0x4] ;  /* 0x000004240c677981 */ /* 0x000164000c1e1920 */
.L_x_99:
[----:B------:R-:W-:Y:S05]  /*4750*/  BSYNC B1 ;  /* 0x0000000000017941 */ /* 0x000fea0003800000 */
.L_x_98:
[----:B-----5:R-:W-:Y:S01]  /*4760*/  LOP3.LUT R4, R103, 0xffffe000, RZ, 0xc0, !PT ;  /* 0xffffe00067047812 */ /* 0x020fe200078ec0ff */
[----:B------:R-:W-:Y:S01]  /*4770*/  BSSY B1, `(.L_x_100) ;  /* 0x0000009000017945 */ /* 0x000fe20003800000 */
[----:B------:R-:W-:-:S03]  /*4780*/  ISETP.NE.AND P6, PT, R116, RZ, PT ;  /* 0x000000ff7400720c */ /* 0x000fc60003fc5270 */
[----:B------:R-:W-:-:S04]  /*4790*/  FMUL R4, R4, R91 ;  /* 0x0000005b04047220 */ /* 0x000fc80000400000 */
[----:B------:R-:W-:-:S05]  /*47a0*/  FFMA R27, R27, R90, R4 ;  /* 0x0000005a1b1b7223 */ /* 0x000fca0000000004 */
[----:B------:R-:W-:-:S05]  /*47b0*/  F2FP.TF32.F32.PACK_B R27, R27 ;  /* 0x0000001bff1b723e */ /* 0x000fca00024050ff */
[----:B------:R0:W-:Y:S01]  /*47c0*/  @P4 STG.E desc[UR36][R64.64+0x4], R27 ;  /* 0x0000041b40004986 */ /* 0x0001e2000c101924 */
[----:B------:R-:W-:-:S13]  /*47d0*/  ISETP.GT.AND P4, PT, R3, 0x80, P6 ;  /* 0x000000800300780c */ /* 0x000fda0003784270 */
[----:B0-----:R-:W-:Y:S05]  /*47e0*/  @!P4 BRA `(.L_x_101) ;  /* 0x000000000004c947 */ /* 0x001fea0003800000 */
[----:B------:R0:W5:Y:S02]  /*47f0*/  LDG.E.LTC128B R103, desc[UR36][R58.64+0x20] ;  /* 0x000020243a677981 */ /* 0x000164000c1e1920 */
.L_x_101:
[----:B------:R-:W-:Y:S05]  /*4800*/  BSYNC B1 ;  /* 0x0000000000017941 */ /* 0x000fea0003800000 */
.L_x_100:
[----:B-----5:R-:W-:Y:S01]  /*4810*/  LOP3.LUT R4, R103, 0xffffe000, RZ, 0xc0, !PT ;  /* 0xffffe00067047812 */ /* 0x020fe200078ec0ff */
[----:B------:R-:W-:Y:S01]  /*4820*/  BSSY B1, `(.L_x_102) ;  /* 0x000000b000017945 */ /* 0x000fe20003800000 */
[----:B------:R-:W-:-:S03]  /*4830*/  ISETP.NE.AND P6, PT, R117, RZ, PT ;  /* 0x000000ff7500720c */ /* 0x000fc60003fc5270 */
[----:B--2---:R-:W-:Y:S01]  /*4840*/  FMUL R5, R4, R91 ;  /* 0x0000005b04057220 */ /* 0x004fe20000400000 */
[----:B------:R-:W-:-:S03]  /*4850*/  @P4 IMAD.MOV.U32 R4, RZ, RZ, R14 ;  /* 0x000000ffff044224 */ /* 0x000fc600078e000e */
[----:B-1-34-:R-:W-:Y:S01]  /*4860*/  FFMA R7, R28, R90, R5 ;  /* 0x0000005a1c077223 */ /* 0x01afe20000000005 */
[----:B------:R-:W-:-:S04]  /*4870*/  @P4 IMAD.MOV.U32 R5, RZ, RZ, R15 ;  /* 0x000000ffff054224 */ /* 0x000fc800078e000f */
[----:B------:R-:W-:-:S05]  /*4880*/  F2FP.TF32.F32.PACK_B R7, R7 ;  /* 0x00000007ff07723e */ /* 0x000fca00024050ff */
[----:B------:R1:W-:Y:S01]  /*4890*/  @P4 STG.E desc[UR36][R4.64+0x20], R7 ;  /* 0x0000200704004986 */ /* 0x0003e2000c101924 */
[----:B------:R-:W-:-:S13]  /*48a0*/  ISETP.GT.AND P4, PT, R3, 0x80, P6 ;  /* 0x000000800300780c */ /* 0x000fda0003784270 */
[----:B-1----:R-:W-:Y:S05]  /*48b0*/  @!P4 BRA `(.L_x_103) ;  /* 0x000000000004c947 */ /* 0x002fea0003800000 */
[----:B------:R1:W5:Y:S02]  /*48c0*/  LDG.E.LTC128B R103, desc[UR36][R58.64+0x24] ;  /* 0x000024243a677981 */ /* 0x000364000c1e1920 */
.L_x_103:
[----:B------:R-:W-:Y:S05]  /*48d0*/  BSYNC B1 ;  /* 0x0000000000017941 */ /* 0x000fea0003800000 */
.L_x_102:
[----:B-----5:R-:W-:Y:S01]  /*48e0*/  LOP3.LUT R4, R103, 0xffffe000, RZ, 0xc0, !PT ;  /* 0xffffe00067047812 */ /* 0x020fe200078ec0ff */
[----:B------:R-:W-:Y:S01]  /*48f0*/  @P4 IMAD.MOV.U32 R5, RZ, RZ, R15 ;  /* 0x000000ffff054224 */ /* 0x000fe200078e000f */
[----:B------:R-:W-:Y:S03]  /*4900*/  BSSY B1, `(.L_x_104) ;  /* 0x000000a000017945 */ /* 0x000fe60003800000 */
[----:B------:R-:W-:-:S04]  /*4910*/  FMUL R4, R4, R91 ;  /* 0x0000005b04047220 */ /* 0x000fc80000400000 */
[----:B------:R-:W-:Y:S01]  /*4920*/  FFMA R29, R29, R90, R4 ;  /* 0x0000005a1d1d7223 */ /* 0x000fe20000000004 */
[----:B------:R-:W-:-:S04]  /*4930*/  @P4 IMAD.MOV.U32 R4, RZ, RZ, R14 ;  /* 0x000000ffff044224 */ /* 0x000fc800078e000e */
[----:B------:R-:W-:-:S05]  /*4940*/  F2FP.TF32.F32.PACK_B R29, R29 ;  /* 0x0000001dff1d723e */ /* 0x000fca00024050ff */
[----:B------:R2:W-:Y:S01]  /*4950*/  @P4 STG.E desc[UR36][R4.64+0x24], R29 ;  /* 0x0000241d04004986 */ /* 0x0005e2000c101924 */
[----:B------:R-:W-:-:S04]  /*4960*/  ISETP.NE.AND P4, PT, R116, RZ, PT ;  /* 0x000000ff7400720c */ /* 0x000fc80003f85270 */
[----:B------:R-:W-:-:S13]  /*4970*/  ISETP.GT.AND P4, PT, R3, 0x88, P4 ;  /* 0x000000880300780c */ /* 0x000fda0002784270 */
[----:B--2---:R-:W-:Y:S05]  /*4980*/  @!P4 BRA `(.L_x_105) ;  /* 0x000000000004c947 */ /* 0x004fea0003800000 */
[----:B------:R2:W5:Y:S02]  /*4990*/  LDG.E.LTC128B R103, desc[UR36][R12.64+0x20] ;  /* 0x000020240c677981 */ /* 0x000564000c1e1920 */
.L_x_105:
[----:B------:R-:W-:Y:S05]  /*49a0*/  BSYNC B1 ;  /* 0x0000000000017941 */ /* 0x000fea0003800000 */
.L_x_104:
[----:B-----5:R-:W-:Y:S01]  /*49b0*/  LOP3.LUT R4, R103, 0xffffe000, RZ, 0xc0, !PT ;  /* 0xffffe00067047812 */ /* 0x020fe200078ec0ff */
[----:B------:R-:W-:Y:S04]  /*49c0*/  BSSY B1, `(.L_x_106) ;  /* 0x0000008000017945 */ /* 0x000fe80003800000 */
[----:B------:R-:W-:-:S04]  /*49d0*/  FMUL R5, R4, R91 ;  /* 0x0000005b04057220 */ /* 0x000fc80000400000 */
[----:B------:R-:W-:-:S05]  /*49e0*/  FFMA R5, R30, R90, R5 ;  /* 0x0000005a1e057223 */ /* 0x000fca0000000005 */
[----:B------:R-:W-:-:S05]  /*49f0*/  F2FP.TF32.F32.PACK_B R5, R5 ;  /* 0x00000005ff05723e */ /* 0x000fca00024050ff */
[----:B------:R3:W-:Y:S01]  /*4a00*/  @P4 STG.E desc[UR36][R8.64+0x20], R5 ;  /* 0x0000200508004986 */ /* 0x0007e2000c101924 */
[----:B------:R-:W-:-:S13]  /*4a10*/  ISETP.GT.AND P4, PT, R3, 0x88, P6 ;  /* 0x000000880300780c */ /* 0x000fda0003784270 */
[----:B---3--:R-:W-:Y:S05]  /*4a20*/  @!P4 BRA `(.L_x_107) ;  /* 0x000000000004c947 */ /* 0x008fea0003800000 */
[----:B------:R3:W5:Y:S02]  /*4a30*/  LDG.E.LTC128B R103, desc[UR36][R12.64+0x24] ;  /* 0x000024240c677981 */ /* 0x000764000c1e1920 */
.L_x_107:
[----:B------:R-:W-:Y:S05]  /*4a40*/  BSYNC B1 ;  /* 0x0000000000017941 */ /* 0x000fea0003800000 */
.L_x_106:
[----:B-----5:R-:W-:Y:S01]  /*4a50*/  LOP3.LUT R4, R103, 0xffffe000, RZ, 0xc0, !PT ;  /* 0xffffe00067047812 */ /* 0x020fe200078ec0ff */
[----:B------:R-:W-:Y:S01]  /*4a60*/  @P4 IMAD.MOV.U32 R5, RZ, RZ, R9 ;  /* 0x000000ffff054224 */ /* 0x000fe200078e0009 */
[----:B------:R-:W-:Y:S01]  /*4a70*/  ISETP.NE.AND P6, PT, R112, RZ, PT ;  /* 0x000000ff7000720c */ /* 0x000fe20003fc5270 */
[----:B------:R-:W-:Y:S02]  /*4a80*/  BSSY B1, `(.L_x_108) ;  /* 0x0000009000017945 */ /* 0x000fe40003800000 */
[----:B------:R-:W-:-:S04]  /*4a90*/  FMUL R4, R4, R91 ;  /* 0x0000005b04047220 */ /* 0x000fc80000400000 */
[----:B------:R-:W-:Y:S01]  /*4aa0*/  FFMA R31, R31, R90, R4 ;  /* 0x0000005a1f1f7223 */ /* 0x000fe20000000004 */
[----:B------:R-:W-:-:S04]  /*4ab0*/  @P4 IMAD.MOV.U32 R4, RZ, RZ, R8 ;  /* 0x000000ffff044224 */ /* 0x000fc800078e0008 */
[----:B------:R-:W-:-:S05]  /*4ac0*/  F2FP.TF32.F32.PACK_B R31, R31 ;  /* 0x0000001fff1f723e */ /* 0x000fca00024050ff */
[----:B------:R4:W-:Y:S01]  /*4ad0*/  @P4 STG.E desc[UR36][R4.64+0x24], R31 ;  /* 0x0000241f04004986 */ /* 0x0009e2000c101924 */
[----:B------:R-:W-:-:S13]  /*4ae0*/  ISETP.GT.AND P4, PT, R3, 0x80, P6 ;  /* 0x000000800300780c */ /* 0x000fda0003784270 */
[----:B----4-:R-:W-:Y:S05]  /*4af0*/  @!P4 BRA `(.L_x_109) ;  /* 0x000000000004c947 */ /* 0x010fea0003800000 */
[----:B------:R4:W5:Y:S02]  /*4b00*/  LDG.E.LTC128B R103, desc[UR36][R58.64+0x40] ;  /* 0x000040243a677981 */ /* 0x000964000c1e1920 */
.L_x_109:
[----:B------:R-:W-:Y:S05]  /*4b10*/  BSYNC B1 ;  /* 0x0000000000017941 */ /* 0x000fea0003800000 */
.L_x_108:
[----:B-----5:R-:W-:Y:S01]  /*4b20*/  LOP3.LUT R4, R103, 0xffffe000, RZ, 0xc0, !PT ;  /* 0xffffe00067047812 */ /* 0x020fe200078ec0ff */
[----:B------:R-:W-:Y:S01]  /*4b30*/  BSSY B1, `(.L_x_110) ;  /* 0x000000b000017945 */ /* 0x000fe20003800000 */
[----:B------:R-:W-:-:S03]  /*4b40*/  ISETP.NE.AND P6, PT, R104, RZ, PT ;  /* 0x000000ff6800720c */ /* 0x000fc60003fc5270 */
[----:B------:R-:W-:Y:S01]  /*4b50*/  FMUL R5, R4, R91 ;  /* 0x0000005b04057220 */ /* 0x000fe20000400000 */
[----:B------:R-:W-:-:S03]  /*4b60*/  @P4 IMAD.MOV.U32 R4, RZ, RZ, R14 ;  /* 0x000000ffff044224 */ /* 0x000fc600078e000e */
[----:B------:R-:W-:Y:S01]  /*4b70*/  FFMA R7, R32, R90, R5 ;  /* 0x0000005a20077223 */ /* 0x000fe20000000005 */
[----:B------:R-:W-:-:S04]  /*4b80*/  @P4 IMAD.MOV.U32 R5, RZ, RZ, R15 ;  /* 0x000000ffff054224 */ /* 0x000fc800078e000f */
[----:B------:R-:W-:-:S05]  /*4b90*/  F2FP.TF32.F32.PACK_B R7, R7 ;  /* 0x00000007ff07723e */ /* 0x000fca00024050ff */
[----:B------:R0:W-:Y:S01]  /*4ba0*/  @P4 STG.E desc[UR36][R4.64+0x40], R7 ;  /* 0x0000400704004986 */ /* 0x0001e2000c101924 */
[----:B------:R-:W-:-:S13]  /*4bb0*/  ISETP.GT.AND P4, PT, R3, 0x80, P6 ;  /* 0x000000800300780c */ /* 0x000fda0003784270 */
[----:B0-----:R-:W-:Y:S05]  /*4bc0*/  @!P4 BRA `(.L_x_111) ;  /* 0x000000000004c947 */ /* 0x001fea0003800000 */
[----:B------:R0:W5:Y:S02]  /*4bd0*/  LDG.E.LTC128B R103, desc[UR36][R58.64+0x44] ;  /* 0x000044243a677981 */ /* 0x000164000c1e1920 */
.L_x_111:
[----:B------:R-:W-:Y:S05]  /*4be0*/  BSYNC B1 ;  /* 0x0000000000017941 */ /* 0x000fea0003800000 */
.L_x_110:
        /* <DEDUP_REMOVED lines=10> */
[----:B0-----:R-:W-:Y:S05]  /*4c90*/  @!P4 BRA `(.L_x_113) ;  /* 0x000000000004c947 */ /* 0x001fea0003800000 */
[----:B------:R0:W5:Y:S02]  /*4ca0*/  LDG.E.LTC128B R103, desc[UR36][R12.64+0x40] ;  /* 0x000040240c677981 */ /* 0x000164000c1e1920 */
.L_x_113:
[----:B------:R-:W-:Y:S05]  /*4cb0*/  BSYNC B1 ;  /* 0x0000000000017941 */ /* 0x000fea0003800000 */
.L_x_112:
[----:B-----5:R-:W-:Y:S01]  /*4cc0*/  LOP3.LUT R4, R103, 0xffffe000, RZ, 0xc0, !PT ;  /* 0xffffe00067047812 */ /* 0x020fe200078ec0ff */
[----:B------:R-:W-:Y:S04]  /*4cd0*/  BSSY B1, `(.L_x_114) ;  /* 0x000000a000017945 */ /* 0x000fe80003800000 */
        /* <DEDUP_REMOVED lines=9> */
.L_x_115:
[----:B------:R-:W-:Y:S05]  /*4d70*/  BSYNC B1 ;  /* 0x0000000000017941 */ /* 0x000fea0003800000 */
.L_x_114:
        /* <DEDUP_REMOVED lines=10> */
[----:B0-----:R-:W-:Y:S05]  /*4e20*/  @!P4 BRA `(.L_x_117) ;  /* 0x000000000004c947 */ /* 0x001fea0003800000 */
[----:B------:R0:W5:Y:S02]  /*4e30*/  LDG.E.LTC128B R103, desc[UR36][R58.64+0x60] ;  /* 0x000060243a677981 */ /* 0x000164000c1e1920 */
.L_x_117:
[----:B------:R-:W-:Y:S05]  /*4e40*/  BSYNC B1 ;  /* 0x0000000000017941 */ /* 0x000fea0003800000 */
.L_x_116:
        /* <DEDUP_REMOVED lines=12> */
.L_x_119:
[----:B------:R-:W-:Y:S05]  /*4f10*/  BSYNC B1 ;  /* 0x0000000000017941 */ /* 0x000fea0003800000 */
.L_x_118:
        /* <DEDUP_REMOVED lines=12> */
.L_x_121:
[----:B------:R-:W-:Y:S05]  /*4fe0*/  BSYNC B1 ;  /* 0x0000000000017941 */ /* 0x000fea0003800000 */
.L_x_120:
        /* <DEDUP_REMOVED lines=11> */
.L_x_123:
[----:B------:R-:W-:Y:S05]  /*50a0*/  BSYNC B1 ;  /* 0x0000000000017941 */ /* 0x000fea0003800000 */
.L_x_122:
        /* <DEDUP_REMOVED lines=12> */
.L_x_125:
[----:B------:R-:W-:Y:S05]  /*5170*/  BSYNC B1 ;  /* 0x0000000000017941 */ /* 0x000fea0003800000 */
.L_x_124:
        /* <DEDUP_REMOVED lines=12> */
.L_x_127:
[----:B------:R-:W-:Y:S05]  /*5240*/  BSYNC B1 ;  /* 0x0000000000017941 */ /* 0x000fea0003800000 */
.L_x_126:
        /* <DEDUP_REMOVED lines=12> */
.L_x_129:
[----:B------:R-:W-:Y:S05]  /*5310*/  BSYNC B1 ;  /* 0x0000000000017941 */ /* 0x000fea0003800000 */
.L_x_128:
        /* <DEDUP_REMOVED lines=11> */
.L_x_131:
[----:B------:R-:W-:Y:S05]  /*53d0*/  BSYNC B1 ;  /* 0x0000000000017941 */ /* 0x000fea0003800000 */
.L_x_130:
        /* <DEDUP_REMOVED lines=12> */
.L_x_133:
[----:B------:R-:W-:Y:S05]  /*54a0*/  BSYNC B1 ;  /* 0x0000000000017941 */ /* 0x000fea0003800000 */
.L_x_132:
        /* <DEDUP_REMOVED lines=11> */
.L_x_135:
[----:B------:R-:W-:Y:S05]  /*5560*/  BSYNC B1 ;  /* 0x0000000000017941 */ /* 0x000fea0003800000 */
.L_x_134:
        /* <DEDUP_REMOVED lines=11> */
.L_x_137:
[----:B------:R-:W-:Y:S05]  /*5620*/  BSYNC B1 ;  /* 0x0000000000017941 */ /* 0x000fea0003800000 */
.L_x_136:
[----:B-----5:R-:W-:Y:S01]  /*5630*/  LOP3.LUT R4, R103, 0xffffe000, RZ, 0xc0, !PT ;  /* 0xffffe00067047812 */ /* 0x020fe200078ec0ff */
[----:B------:R-:W-:Y:S01]  /*5640*/  BSSY B1, `(.L_x_138) ;  /* 0x000000a000017945 */ /* 0x000fe20003800000 */
[----:B------:R-:W-:-:S03]  /*5650*/  ISETP.GT.AND P5, PT, R3, 0x88, P5 ;  /* 0x000000880300780c */ /* 0x000fc60002fa4270 */
[----:B------:R-:W-:Y:S01]  /*5660*/  FMUL R5, R4, R91 ;  /* 0x0000005b04057220 */ /* 0x000fe20000400000 */
[----:B------:R-:W-:-:S03]  /*5670*/  @P4 IMAD.MOV.U32 R4, RZ, RZ, R8 ;  /* 0x000000ffff044224 */ /* 0x000fc600078e0008 */
[----:B------:R-:W-:Y:S01]  /*5680*/  FFMA R7, R46, R90, R5 ;  /* 0x0000005a2e077223 */ /* 0x000fe20000000005 */
[----:B------:R-:W-:-:S04]  /*5690*/  @P4 IMAD.MOV.U32 R5, RZ, RZ, R9 ;  /* 0x000000ffff054224 */ /* 0x000fc800078e0009 */
[----:B------:R-:W-:-:S05]  /*56a0*/  F2FP.TF32.F32.PACK_B R7, R7 ;  /* 0x00000007ff07723e */ /* 0x000fca00024050ff */
[----:B------:R0:W-:Y:S01]  /*56b0*/  @P4 STG.E desc[UR36][R4.64+0xa0], R7 ;  /* 0x0000a00704004986 */ /* 0x0001e2000c101924 */
[----:B------:R-:W-:Y:S05]  /*56c0*/  @!P5 BRA `(.L_x_139) ;  /* 0x000000000004d947 */ /* 0x000fea0003800000 */
[----:B------:R0:W5:Y:S02]  /*56d0*/  LDG.E.LTC128B R103, desc[UR36][R12.64+0xa4] ;  /* 0x0000a4240c677981 */ /* 0x000164000c1e1920 */
.L_x_139:
[----:B------:R-:W-:Y:S05]  /*56e0*/  BSYNC B1 ;  /* 0x0000000000017941 */ /* 0x000fea0003800000 */
.L_x_138:
[----:B0----5:R-:W-:Y:S01]  /*56f0*/  LOP3.LUT R4, R103, 0xffffe000, RZ, 0xc0, !PT ;  /* 0xffffe00067047812 */ /* 0x021fe200078ec0ff */
        /* <DEDUP_REMOVED lines=10> */
.L_x_141:
[----:B------:R-:W-:Y:S05]  /*57a0*/  BSYNC B1 ;  /* 0x0000000000017941 */ /* 0x000fea0003800000 */
.L_x_140:
[----:B0----5:R-:W-:Y:S01]  /*57b0*/  LOP3.LUT R4, R103, 0xffffe000, RZ, 0xc0, !PT ;  /* 0xffffe00067047812 */ /* 0x021fe200078ec0ff */
        /* <DEDUP_REMOVED lines=10> */
.L_x_143:
[----:B------:R-:W-:Y:S05]  /*5860*/  BSYNC B1 ;  /* 0x0000000000017941 */ /* 0x000fea0003800000 */
.L_x_142:
        /* <DEDUP_REMOVED lines=11> */
.L_x_145:
[----:B------:R-:W-:Y:S05]  /*5920*/  BSYNC B1 ;  /* 0x0000000000017941 */ /* 0x000fea0003800000 */
.L_x_144:
        /* <DEDUP_REMOVED lines=11> */
.L_x_147:
[----:B------:R-:W-:Y:S05]  /*59e0*/  BSYNC B1 ;  /* 0x0000000000017941 */ /* 0x000fea0003800000 */
.L_x_146:
        /* <DEDUP_REMOVED lines=11> */
.L_x_149:
[----:B------:R-:W-:Y:S05]  /*5aa0*/  BSYNC B1 ;  /* 0x0000000000017941 */ /* 0x000fea0003800000 */
.L_x_148:
        /* <DEDUP_REMOVED lines=11> */
.L_x_151:
[----:B------:R-:W-:Y:S05]  /*5b60*/  BSYNC B1 ;  /* 0x0000000000017941 */ /* 0x000fea0003800000 */
.L_x_150:
[----:B0----5:R-:W-:Y:S01]  /*5b70*/  LOP3.LUT R4, R103, 0xffffe000, RZ, 0xc0, !PT ;  /* 0xffffe00067047812 */ /* 0x021fe200078ec0ff */
        /* <DEDUP_REMOVED lines=8> */
.L_x_153:
[----:B------:R-:W-:Y:S05]  /*5c00*/  BSYNC B1 ;  /* 0x0000000000017941 */ /* 0x000fea0003800000 */
.L_x_152:
        /* <DEDUP_REMOVED lines=11> */
.L_x_155:
[----:B------:R-:W-:Y:S05]  /*5cc0*/  BSYNC B1 ;  /* 0x0000000000017941 */ /* 0x000fea0003800000 */
.L_x_154:
[----:B------:R-:W-:Y:S05]  /*5cd0*/  @!P0 BRA `(.L_x_156) ;  /* 0x00000014008c8947 */ /* 0x000fea0003800000 */
[----:B0----5:R-:W-:-:S05]  /*5ce0*/  LOP3.LUT R4, R103, 0xffffe000, RZ, 0xc0, !PT ;  /* 0xffffe00067047812 */ /* 0x021fca00078ec0ff */
[----:B------:R-:W-:-:S04]  /*5cf0*/  FMUL R4, R4, R91 ;  /* 0x0000005b04047220 */ /* 0x000fc80000400000 */
[----:B------:R-:W-:-:S05]  /*5d00*/  FFMA R55, R55, R90, R4 ;  /* 0x0000005a37377223 */ /* 0x000fca0000000004 */
[----:B------:R-:W-:-:S05]  /*5d10*/  F2FP.TF32.F32.PACK_B R55, R55 ;  /* 0x00000037ff37723e */ /* 0x000fca00024050ff */
[----:B------:R0:W-:Y:S01]  /*5d20*/  STG.E desc[UR36][R8.64+0xe4], R55 ;  /* 0x0000e43708007986 */ /* 0x0001e2000c101924 */
[----:B------:R-:W-:Y:S05]  /*5d30*/  BRA `(.L_x_156) ;  /* 0x0000001400747947 */ /* 0x000fea0003800000 */
.L_x_33:
[----:B------:R-:W-:Y:S01]  /*5d40*/  ULDC.64 UR4, c[0x0][0x5c0] ;  /* 0x0001700000047ab9 */ /* 0x000fe20000000a00 */
[-C--:B------:R-:W-:Y:S01]  /*5d50*/  FMUL R5, R56, R90.reuse ;  /* 0x0000005a38057220 */ /* 0x080fe20000400000 */
[----:B------:R-:W-:Y:S01]  /*5d60*/  ISETP.GT.AND P4, PT, R4, 0x1, PT ;  /* 0x000000010400780c */ /* 0x000fe20003f84270 */
[-C--:B------:R-:W-:Y:S01]  /*5d70*/  FMUL R57, R57, R90.reuse ;  /* 0x0000005a39397220 */ /* 0x080fe20000400000 */
[----:B------:R-:W-:Y:S01]  /*5d80*/  LEA R8, P2, R114, UR4, 0x2 ;  /* 0x0000000472087c11 */ /* 0x000fe2000f8410ff */
[----:B------:R-:W-:Y:S01]  /*5d90*/  IMAD.SHL.U32 R15, R92, 0x4, RZ ;  /* 0x000000045c0f7824 */ /* 0x000fe200078e00ff */
[----:B------:R-:W-:Y:S01]  /*5da0*/  ISETP.GT.AND P1, PT, R3, RZ, P4 ;  /* 0x000000ff0300720c */ /* 0x000fe20002724270 */
[----:B------:R-:W-:Y:S01]  /*5db0*/  IMAD.SHL.U32 R103, R93, 0x4, RZ ;  /* 0x000000045d677824 */ /* 0x000fe200078e00ff */
[----:B------:R-:W-:Y:S01]  /*5dc0*/  LEA.HI.X R9, R114, UR5, R117, 0x2, P2 ;  /* 0x0000000572097c11 */ /* 0x000fe200090f1475 */
[-C--:B------:R-:W-:Y:S01]  /*5dd0*/  FMUL R59, R59, R90.reuse ;  /* 0x0000005a3b3b7220 */ /* 0x080fe20000400000 */
[----:B------:R-:W-:Y:S01]  /*5de0*/  F2FP.TF32.F32.PACK_B R5, R5 ;  /* 0x00000005ff05723e */ /* 0x000fe200024050ff */
[-C--:B------:R-:W-:Y:S01]  /*5df0*/  FMUL R13, R58, R90.reuse ;  /* 0x0000005a3a0d7220 */ /* 0x080fe20000400000 */
[----:B------:R-:W-:Y:S01]  /*5e00*/  F2FP.TF32.F32.PACK_B R57, R57 ;  /* 0x00000039ff39723e */ /* 0x000fe200024050ff */
[-C--:B------:R-:W-:Y:S01]  /*5e10*/  FMUL R61, R61, R90.reuse ;  /* 0x0000005a3d3d7220 */ /* 0x080fe20000400000 */
[----:B------:R-:W-:Y:S01]  /*5e20*/  SHF.L.U64.HI R7, R92, 0x2, R95 ;  /* 0x000000025c077819 */ /* 0x000fe2000001025f */
[----:B------:R0:W-:Y:S01]  /*5e30*/  @P0 STG.E desc[UR36][R8.64], R5 ;  /* 0x0000000508000986 */ /* 0x0001e2000c101924 */
[----:B------:R-:W-:Y:S01]  /*5e40*/  ISETP.GT.AND P0, PT, R3, 0x8, P4 ;  /* 0x000000080300780c */ /* 0x000fe20002704270 */
[----:B------:R-:W-:Y:S01]  /*5e50*/  FMUL R63, R63, R90 ;  /* 0x0000005a3f3f7220 */ /* 0x000fe20000400000 */
[----:B------:R-:W-:Y:S01]  /*5e60*/  IADD3 R10, P2, R15, R8, RZ ;  /* 0x000000080f0a7210 */ /* 0x000fe20007f5e0ff */
[----:B------:R-:W-:Y:S01]  /*5e70*/  @P1 STG.E desc[UR36][R8.64+0x4], R57 ;  /* 0x0000043908001986 */ /* 0x000fe2000c101924 */
[----:B------:R-:W-:Y:S01]  /*5e80*/  SHF.L.U64.HI R23, R93, 0x2, R94 ;  /* 0x000000025d177819 */ /* 0x000fe2000001025e */
[----:B------:R-:W-:Y:S01]  /*5e90*/  FMUL R65, R65, R90 ;  /* 0x0000005a41417220 */ /* 0x000fe20000400000 */
[----:B------:R-:W-:Y:S01]  /*5ea0*/  F2FP.TF32.F32.PACK_B R59, R59 ;  /* 0x0000003bff3b723e */ /* 0x000fe200024050ff */
[----:B------:R-:W-:Y:S01]  /*5eb0*/  IMAD.X R11, R7, 0x1, R9, P2 ;  /* 0x00000001070b7824 */ /* 0x000fe200010e0609 */
[----:B------:R-:W-:Y:S01]  /*5ec0*/  IADD3 R6, P1, P2, R103, R8, R15 ;  /* 0x0000000867067210 */ /* 0x000fe20007a3e00f */
[-C--:B------:R-:W-:Y:S01]  /*5ed0*/  FMUL R67, R67, R90.reuse ;  /* 0x0000005a43437220 */ /* 0x080fe20000400000 */
[----:B------:R-:W-:Y:S01]  /*5ee0*/  ISETP.GT.AND P5, PT, R4, 0x8, PT ;  /* 0x000000080400780c */ /* 0x000fe20003fa4270 */
[-C--:B0-----:R-:W-:Y:S01]  /*5ef0*/  FMUL R5, R60, R90.reuse ;  /* 0x0000005a3c057220 */ /* 0x081fe20000400000 */
[C---:B------:R-:W-:Y:S01]  /*5f00*/  ISETP.GT.AND P4, PT, R4.reuse, 0x9, PT ;  /* 0x000000090400780c */ /* 0x040fe20003f84270 */
[----:B------:R-:W-:Y:S01]  /*5f10*/  @P0 STG.E desc[UR36][R10.64+0x4], R59 ;  /* 0x0000043b0a000986 */ /* 0x000fe2000c101924 */
[----:B------:R-:W-:Y:S01]  /*5f20*/  ISETP.GT.AND P3, PT, R3, 0x8, P6 ;  /* 0x000000080300780c */ /* 0x000fe20003764270 */
[-C--:B------:R-:W-:Y:S01]  /*5f30*/  FMUL R69, R69, R90.reuse ;  /* 0x0000005a45457220 */ /* 0x080fe20000400000 */
[----:B------:R-:W-:Y:S01]  /*5f40*/  IADD3.X R7, R23, R9, R7, P1, P2 ;  /* 0x0000000917077210 */ /* 0x000fe20000fe4407 */
[-C--:B------:R-:W-:Y:S01]  /*5f50*/  FMUL R71, R71, R90.reuse ;  /* 0x0000005a47477220 */ /* 0x080fe20000400000 */
[----:B------:R-:W-:Y:S01]  /*5f60*/  ISETP.GT.AND P1, PT, R3, RZ, P5 ;  /* 0x000000ff0300720c */ /* 0x000fe20002f24270 */
[-C--:B------:R-:W-:Y:S01]  /*5f70*/  FMUL R73, R73, R90.reuse ;  /* 0x0000005a49497220 */ /* 0x080fe20000400000 */
[----:B------:R-:W-:Y:S01]  /*5f80*/  ISETP.GT.AND P0, PT, R3, RZ, P4 ;  /* 0x000000ff0300720c */ /* 0x000fe20002704270 */
[-C--:B------:R-:W-:Y:S01]  /*5f90*/  FMUL R75, R75, R90.reuse ;  /* 0x0000005a4b4b7220 */ /* 0x080fe20000400000 */
[----:B------:R-:W-:Y:S01]  /*5fa0*/  F2FP.TF32.F32.PACK_B R13, R13 ;  /* 0x0000000dff0d723e */ /* 0x000fe200024050ff */
[-C--:B------:R-:W-:Y:S01]  /*5fb0*/  FMUL R77, R77, R90.reuse ;  /* 0x0000005a4d4d7220 */ /* 0x080fe20000400000 */
[----:B------:R-:W-:Y:S01]  /*5fc0*/  F2FP.TF32.F32.PACK_B R5, R5 ;  /* 0x00000005ff05723e */ /* 0x000fe200024050ff */
[-C--:B------:R-:W-:Y:S01]  /*5fd0*/  FMUL R79, R79, R90.reuse ;  /* 0x0000005a4f4f7220 */ /* 0x080fe20000400000 */
[----:B------:R-:W-:Y:S01]  /*5fe0*/  F2FP.TF32.F32.PACK_B R61, R61 ;  /* 0x0000003dff3d723e */ /* 0x000fe200024050ff */
[----:B------:R0:W-:Y:S01]  /*5ff0*/  @P3 STG.E desc[UR36][R10.64], R13 ;  /* 0x0000000d0a003986 */ /* 0x0001e2000c101924 */
[----:B------:R-:W-:Y:S01]  /*6000*/  F2FP.TF32.F32.PACK_B R63, R63 ;  /* 0x0000003fff3f723e */ /* 0x000fe200024050ff */
[-C--:B------:R-:W-:Y:S01]  /*6010*/  FMUL R81, R81, R90.reuse ;  /* 0x0000005a51517220 */ /* 0x080fe20000400000 */
[C---:B------:R-:W-:Y:S01]  /*6020*/  ISETP.GT.AND P3, PT, R4.reuse, 0x10, PT ;  /* 0x000000100400780c */ /* 0x040fe20003f64270 */
[----:B------:R1:W-:Y:S01]  /*6030*/  @P1 STG.E desc[UR36][R8.64+0x20], R5 ;  /* 0x0000200508001986 */ /* 0x0003e2000c101924 */
[----:B------:R-:W-:Y:S01]  /*6040*/  ISETP.GT.AND P1, PT, R3, 0x8, P5 ;  /* 0x000000080300780c */ /* 0x000fe20002f24270 */
[-C--:B------:R-:W-:Y:S01]  /*6050*/  FMUL R83, R83, R90.reuse ;  /* 0x0000005a53537220 */ /* 0x080fe20000400000 */
[----:B------:R-:W-:Y:S01]  /*6060*/  ISETP.GT.AND P2, PT, R4, 0x11, PT ;  /* 0x000000110400780c */ /* 0x000fe20003f44270 */
[----:B------:R-:W-:Y:S01]  /*6070*/  @P0 STG.E desc[UR36][R8.64+0x24], R61 ;  /* 0x0000243d08000986 */ /* 0x000fe2000c101924 */
[----:B------:R-:W-:Y:S01]  /*6080*/  ISETP.GT.AND P0, PT, R3, 0x8, P4 ;  /* 0x000000080300780c */ /* 0x000fe20002704270 */
[-C--:B------:R-:W-:Y:S01]  /*6090*/  FMUL R85, R85, R90.reuse ;  /* 0x0000005a55557220 */ /* 0x080fe20000400000 */
[----:B------:R-:W-:Y:S01]  /*60a0*/  F2FP.TF32.F32.PACK_B R65, R65 ;  /* 0x00000041ff41723e */ /* 0x000fe200024050ff */
[-C--:B0-----:R-:W-:Y:S01]  /*60b0*/  FMUL R13, R62, R90.reuse ;  /* 0x0000005a3e0d7220 */ /* 0x081fe20000400000 */
[----:B------:R-:W-:Y:S01]  /*60c0*/  F2FP.TF32.F32.PACK_B R67, R67 ;  /* 0x00000043ff43723e */ /* 0x000fe200024050ff */
[-C--:B------:R-:W-:Y:S01]  /*60d0*/  FMUL R87, R87, R90.reuse ;  /* 0x0000005a57577220 */ /* 0x080fe20000400000 */
[----:B------:R-:W-:Y:S01]  /*60e0*/  F2FP.TF32.F32.PACK_B R69, R69 ;  /* 0x00000045ff45723e */ /* 0x000fe200024050ff */
[-C--:B-1----:R-:W-:Y:S01]  /*60f0*/  FMUL R5, R64, R90.reuse ;  /* 0x0000005a40057220 */ /* 0x082fe20000400000 */
[----:B------:R-:W-:Y:S01]  /*6100*/  F2FP.TF32.F32.PACK_B R13, R13 ;  /* 0x0000000dff0d723e */ /* 0x000fe200024050ff */
[-C--:B------:R-:W-:Y:S01]  /*6110*/  FMUL R25, R25, R90.reuse ;  /* 0x0000005a19197220 */ /* 0x080fe20000400000 */
[----:B------:R-:W-:Y:S01]  /*6120*/  F2FP.TF32.F32.PACK_B R71, R71 ;  /* 0x00000047ff47723e */ /* 0x000fe200024050ff */
[-C--:B------:R-:W-:Y:S01]  /*6130*/  FMUL R27, R27, R90.reuse ;  /* 0x0000005a1b1b7220 */ /* 0x080fe20000400000 */
[----:B------:R-:W-:Y:S01]  /*6140*/  F2FP.TF32.F32.PACK_B R5, R5 ;  /* 0x00000005ff05723e */ /* 0x000fe200024050ff */
[----:B------:R-:W-:Y:S01]  /*6150*/  @P0 STG.E desc[UR36][R10.64+0x24], R63 ;  /* 0x0000243f0a000986 */ /* 0x000fe2000c101924 */
[----:B------:R-:W-:Y:S01]  /*6160*/  ISETP.GT.AND P0, PT, R3, RZ, P3 ;  /* 0x000000ff0300720c */ /* 0x000fe20001f04270 */
[-C--:B------:R-:W-:Y:S01]  /*6170*/  FMUL R29, R29, R90.reuse ;  /* 0x0000005a1d1d7220 */ /* 0x080fe20000400000 */
[----:B------:R-:W-:Y:S01]  /*6180*/  F2FP.TF32.F32.PACK_B R73, R73 ;  /* 0x00000049ff49723e */ /* 0x000fe200024050ff */
[----:B------:R0:W-:Y:S01]  /*6190*/  @P1 STG.E desc[UR36][R10.64+0x20], R13 ;  /* 0x0000200d0a001986 */ /* 0x0001e2000c101924 */
[C---:B------:R-:W-:Y:S01]  /*61a0*/  ISETP.GT.AND P1, PT, R4.reuse, 0x19, PT ;  /* 0x000000190400780c */ /* 0x040fe20003f24270 */
[-C--:B------:R-:W-:Y:S01]  /*61b0*/  FMUL R31, R31, R90.reuse ;  /* 0x0000005a1f1f7220 */ /* 0x080fe20000400000 */
[----:B------:R-:W-:Y:S01]  /*61c0*/  F2FP.TF32.F32.PACK_B R75, R75 ;  /* 0x0000004bff4b723e */ /* 0x000fe200024050ff */
[-C--:B------:R-:W-:Y:S01]  /*61d0*/  FMUL R33, R33, R90.reuse ;  /* 0x0000005a21217220 */ /* 0x080fe20000400000 */
[C---:B------:R-:W-:Y:S01]  /*61e0*/  ISETP.GT.AND P5, PT, R4.reuse, 0x28, PT ;  /* 0x000000280400780c */ /* 0x040fe20003fa4270 */
[-C--:B------:R-:W-:Y:S01]  /*61f0*/  FMUL R35, R35, R90.reuse ;  /* 0x0000005a23237220 */ /* 0x080fe20000400000 */
[----:B------:R-:W-:Y:S01]  /*6200*/  ISETP.GT.AND P4, PT, R4, 0x29, PT ;  /* 0x000000290400780c */ /* 0x000fe20003f84270 */
[-C--:B------:R-:W-:Y:S01]  /*6210*/  FMUL R37, R37, R90.reuse ;  /* 0x0000005a25257220 */ /* 0x080fe20000400000 */
[----:B------:R-:W-:Y:S01]  /*6220*/  F2FP.TF32.F32.PACK_B R77, R77 ;  /* 0x0000004dff4d723e */ /* 0x000fe200024050ff */
[----:B------:R1:W-:Y:S01]  /*6230*/  @P0 STG.E desc[UR36][R8.64+0x40], R5 ;  /* 0x0000400508000986 */ /* 0x0003e2000c101924 */
[----:B------:R-:W-:Y:S01]  /*6240*/  ISETP.GT.AND P0, PT, R3, RZ, P2 ;  /* 0x000000ff0300720c */ /* 0x000fe20001704270 */
[-C--:B0-----:R-:W-:Y:S01]  /*6250*/  FMUL R13, R66, R90.reuse ;  /* 0x0000005a420d7220 */ /* 0x081fe20000400000 */
[----:B------:R-:W-:Y:S01]  /*6260*/  F2FP.TF32.F32.PACK_B R79, R79 ;  /* 0x0000004fff4f723e */ /* 0x000fe200024050ff */
[-C--:B------:R-:W-:Y:S01]  /*6270*/  FMUL R39, R39, R90.reuse ;  /* 0x0000005a27277220 */ /* 0x080fe20000400000 */
[----:B------:R-:W-:Y:S01]  /*6280*/  F2FP.TF32.F32.PACK_B R81, R81 ;  /* 0x00000051ff51723e */ /* 0x000fe200024050ff */
[-C--:B------:R-:W-:Y:S01]  /*6290*/  FMUL R41, R41, R90.reuse ;  /* 0x0000005a29297220 */ /* 0x080fe20000400000 */
[----:B------:R-:W-:Y:S01]  /*62a0*/  F2FP.TF32.F32.PACK_B R13, R13 ;  /* 0x0000000dff0d723e */ /* 0x000fe200024050ff */
[-C--:B------:R-:W-:Y:S01]  /*62b0*/  FMUL R43, R43, R90.reuse ;  /* 0x0000005a2b2b7220 */ /* 0x080fe20000400000 */
[----:B------:R-:W-:Y:S01]  /*62c0*/  F2FP.TF32.F32.PACK_B R83, R83 ;  /* 0x00000053ff53723e */ /* 0x000fe200024050ff */
[-C--:B------:R-:W-:Y:S01]  /*62d0*/  FMUL R45, R45, R90.reuse ;  /* 0x0000005a2d2d7220 */ /* 0x080fe20000400000 */
[----:B------:R-:W-:Y:S01]  /*62e0*/  P2R R57, PR, RZ, 0x20 ;  /* 0x00000020ff397803 */ /* 0x000fe20000000000 */
[-C--:B-1----:R-:W-:Y:S01]  /*62f0*/  FMUL R5, R68, R90.reuse ;  /* 0x0000005a44057220 */ /* 0x082fe20000400000 */
[----:B------:R-:W-:Y:S01]  /*6300*/  P2R R56, PR, RZ, 0x10 ;  /* 0x00000010ff387803 */ /* 0x000fe20000000000 */
[----:B------:R-:W-:Y:S01]  /*6310*/  @P0 STG.E desc[UR36][R8.64+0x44], R65 ;  /* 0x0000444108000986 */ /* 0x000fe2000c101924 */
[----:B------:R-:W-:Y:S01]  /*6320*/  ISETP.GT.AND P0, PT, R3, 0x8, P3 ;  /* 0x000000080300780c */ /* 0x000fe20001f04270 */
[-C--:B------:R-:W-:Y:S01]  /*6330*/  FMUL R47, R47, R90.reuse ;  /* 0x0000005a2f2f7220 */ /* 0x080fe20000400000 */
[----:B------:R-:W-:Y:S01]  /*6340*/  F2FP.TF32.F32.PACK_B R5, R5 ;  /* 0x00000005ff05723e */ /* 0x000fe200024050ff */
[-C--:B------:R-:W-:Y:S01]  /*6350*/  FMUL R49, R49, R90.reuse ;  /* 0x0000005a31317220 */ /* 0x080fe20000400000 */
[----:B------:R-:W-:Y:S01]  /*6360*/  ISETP.GT.AND P3, PT, R4, 0x30, PT ;  /* 0x000000300400780c */ /* 0x000fe20003f64270 */
[-C--:B------:R-:W-:Y:S01]  /*6370*/  FMUL R51, R51, R90.reuse ;  /* 0x0000005a33337220 */ /* 0x080fe20000400000 */
[----:B------:R-:W-:Y:S01]  /*6380*/  F2FP.TF32.F32.PACK_B R85, R85 ;  /* 0x00000055ff55723e */ /* 0x000fe200024050ff */
[-C--:B------:R-:W-:Y:S01]  /*6390*/  FMUL R53, R53, R90.reuse ;  /* 0x0000005a35357220 */ /* 0x080fe20000400000 */
[----:B------:R-:W-:Y:S01]  /*63a0*/  F2FP.TF32.F32.PACK_B R87, R87 ;  /* 0x00000057ff57723e */ /* 0x000fe200024050ff */
[----:B------:R-:W-:Y:S01]  /*63b0*/  FMUL R55, R55, R90 ;  /* 0x0000005a37377220 */ /* 0x000fe20000400000 */
[----:B------:R-:W-:-:S02]  /*63c0*/  F2FP.TF32.F32.PACK_B R25, R25 ;  /* 0x00000019ff19723e */ /* 0x000fc400024050ff */
[----:B------:R-:W-:Y:S01]  /*63d0*/  F2FP.TF32.F32.PACK_B R27, R27 ;  /* 0x0000001bff1b723e */ /* 0x000fe200024050ff */
[----:B------:R0:W-:Y:S01]  /*63e0*/  @P0 STG.E desc[UR36][R10.64+0x40], R13 ;  /* 0x0000400d0a000986 */ /* 0x0001e2000c101924 */
[----:B------:R-:W-:Y:S02]  /*63f0*/  ISETP.GT.AND P0, PT, R3, 0x8, P2 ;  /* 0x000000080300780c */ /* 0x000fe40001704270 */
[----:B------:R-:W-:Y:S02]  /*6400*/  ISETP.GT.AND P2, PT, R4, 0x18, PT ;  /* 0x000000180400780c */ /* 0x000fe40003f44270 */
[----:B------:R-:W-:Y:S02]  /*6410*/  F2FP.TF32.F32.PACK_B R29, R29 ;  /* 0x0000001dff1d723e */ /* 0x000fe400024050ff */
[----:B------:R-:W-:Y:S02]  /*6420*/  F2FP.TF32.F32.PACK_B R31, R31 ;  /* 0x0000001fff1f723e */ /* 0x000fe400024050ff */
[----:B------:R-:W-:-:S02]  /*6430*/  F2FP.TF32.F32.PACK_B R33, R33 ;  /* 0x00000021ff21723e */ /* 0x000fc400024050ff */
[----:B------:R-:W-:Y:S01]  /*6440*/  F2FP.TF32.F32.PACK_B R35, R35 ;  /* 0x00000023ff23723e */ /* 0x000fe200024050ff */
[----:B0-----:R-:W-:Y:S01]  /*6450*/  FMUL R13, R70, R90 ;  /* 0x0000005a460d7220 */ /* 0x001fe20000400000 */
[----:B------:R-:W-:Y:S01]  /*6460*/  F2FP.TF32.F32.PACK_B R37, R37 ;  /* 0x00000025ff25723e */ /* 0x000fe200024050ff */
[----:B------:R-:W-:Y:S01]  /*6470*/  @P0 STG.E desc[UR36][R10.64+0x44], R67 ;  /* 0x000044430a000986 */ /* 0x000fe2000c101924 */
[----:B------:R-:W-:Y:S02]  /*6480*/  ISETP.GT.AND P0, PT, R3, RZ, P2 ;  /* 0x000000ff0300720c */ /* 0x000fe40001704270 */
[----:B------:R-:W-:Y:S02]  /*6490*/  F2FP.TF32.F32.PACK_B R13, R13 ;  /* 0x0000000dff0d723e */ /* 0x000fe400024050ff */
[----:B------:R-:W-:Y:S02]  /*64a0*/  F2FP.TF32.F32.PACK_B R39, R39 ;  /* 0x00000027ff27723e */ /* 0x000fe400024050ff */
[----:B------:R-:W-:-:S02]  /*64b0*/  F2FP.TF32.F32.PACK_B R41, R41 ;  /* 0x00000029ff29723e */ /* 0x000fc400024050ff */
[----:B------:R-:W-:Y:S02]  /*64c0*/  F2FP.TF32.F32.PACK_B R43, R43 ;  /* 0x0000002bff2b723e */ /* 0x000fe400024050ff */
[----:B------:R-:W-:Y:S02]  /*64d0*/  F2FP.TF32.F32.PACK_B R45, R45 ;  /* 0x0000002dff2d723e */ /* 0x000fe400024050ff */
[----:B------:R-:W-:Y:S01]  /*64e0*/  F2FP.TF32.F32.PACK_B R47, R47 ;  /* 0x0000002fff2f723e */ /* 0x000fe200024050ff */
[----:B------:R0:W-:Y:S01]  /*64f0*/  @P0 STG.E desc[UR36][R8.64+0x60], R5 ;  /* 0x0000600508000986 */ /* 0x0001e2000c101924 */
[----:B------:R-:W-:Y:S02]  /*6500*/  ISETP.GT.AND P0, PT, R3, RZ, P1 ;  /* 0x000000ff0300720c */ /* 0x000fe40000f04270 */
[----:B------:R-:W-:Y:S02]  /*6510*/  F2FP.TF32.F32.PACK_B R49, R49 ;  /* 0x00000031ff31723e */ /* 0x000fe400024050ff */
[----:B------:R-:W-:-:S02]  /*6520*/  F2FP.TF32.F32.PACK_B R51, R51 ;  /* 0x00000033ff33723e */ /* 0x000fc400024050ff */
[----:B------:R-:W-:Y:S02]  /*6530*/  F2FP.TF32.F32.PACK_B R53, R53 ;  /* 0x00000035ff35723e */ /* 0x000fe400024050ff */
[----:B------:R-:W-:Y:S01]  /*6540*/  F2FP.TF32.F32.PACK_B R55, R55 ;  /* 0x00000037ff37723e */ /* 0x000fe200024050ff */
[----:B0-----:R-:W-:-:S04]  /*6550*/  FMUL R5, R72, R90 ;  /* 0x0000005a48057220 */ /* 0x001fc80000400000 */
[----:B------:R-:W-:Y:S01]  /*6560*/  @P0 STG.E desc[UR36][R8.64+0x64], R69 ;  /* 0x0000644508000986 */ /* 0x000fe2000c101924 */
[----:B------:R-:W-:Y:S02]  /*6570*/  ISETP.GT.AND P0, PT, R3, 0x8, P2 ;  /* 0x000000080300780c */ /* 0x000fe40001704270 */
[----:B------:R-:W-:Y:S02]  /*6580*/  ISETP.GT.AND P2, PT, R4, 0x20, PT ;  /* 0x000000200400780c */ /* 0x000fe40003f44270 */
[----:B------:R-:W-:-:S09]  /*6590*/  F2FP.TF32.F32.PACK_B R5, R5 ;  /* 0x00000005ff05723e */ /* 0x000fd200024050ff */
[----:B------:R0:W-:Y:S01]  /*65a0*/  @P0 STG.E desc[UR36][R10.64+0x60], R13 ;  /* 0x0000600d0a000986 */ /* 0x0001e2000c101924 */
[----:B------:R-:W-:Y:S02]  /*65b0*/  ISETP.GT.AND P0, PT, R3, 0x8, P1 ;  /* 0x000000080300780c */ /* 0x000fe40000f04270 */
[----:B------:R-:W-:Y:S01]  /*65c0*/  ISETP.GT.AND P1, PT, R4, 0x21, PT ;  /* 0x000000210400780c */ /* 0x000fe20003f24270 */
[----:B0-----:R-:W-:-:S10]  /*65d0*/  FMUL R13, R74, R90 ;  /* 0x0000005a4a0d7220 */ /* 0x001fd40000400000 */
[----:B------:R-:W-:Y:S01]  /*65e0*/  @P0 STG.E desc[UR36][R10.64+0x64], R71 ;  /* 0x000064470a000986 */ /* 0x000fe2000c101924 */
[----:B------:R-:W-:Y:S02]  /*65f0*/  ISETP.GT.AND P0, PT, R3, RZ, P2 ;  /* 0x000000ff0300720c */ /* 0x000fe40001704270 */
[----:B------:R-:W-:-:S11]  /*6600*/  F2FP.TF32.F32.PACK_B R13, R13 ;  /* 0x0000000dff0d723e */ /* 0x000fd600024050ff */
[----:B------:R0:W-:Y:S01]  /*6610*/  @P0 STG.E desc[UR36][R8.64+0x80], R5 ;  /* 0x0000800508000986 */ /* 0x0001e2000c101924 */
[----:B------:R-:W-:Y:S01]  /*6620*/  ISETP.GT.AND P0, PT, R3, RZ, P1 ;  /* 0x000000ff0300720c */ /* 0x000fe20000f04270 */
[----:B0-----:R-:W-:-:S12]  /*6630*/  FMUL R5, R76, R90 ;  /* 0x0000005a4c057220 */ /* 0x001fd80000400000 */
[----:B------:R-:W-:Y:S01]  /*6640*/  @P0 STG.E desc[UR36][R8.64+0x84], R73 ;  /* 0x0000844908000986 */ /* 0x000fe2000c101924 */
[----:B------:R-:W-:Y:S02]  /*6650*/  ISETP.GT.AND P0, PT, R3, 0x8, P2 ;  /* 0x000000080300780c */ /* 0x000fe40001704270 */
[----:B------:R-:W-:Y:S02]  /*6660*/  F2FP.TF32.F32.PACK_B R5, R5 ;  /* 0x00000005ff05723e */ /* 0x000fe400024050ff */
[----:B------:R-:W-:-:S09]  /*6670*/  ISETP.GT.AND P2, PT, R4, 0x38, PT ;  /* 0x000000380400780c */ /* 0x000fd20003f44270 */
[----:B------:R0:W-:Y:S01]  /*6680*/  @P0 STG.E desc[UR36][R10.64+0x80], R13 ;  /* 0x0000800d0a000986 */ /* 0x0001e2000c101924 */
[----:B------:R-:W-:Y:S01]  /*6690*/  ISETP.GT.AND P0, PT, R3, 0x8, P1 ;  /* 0x000000080300780c */ /* 0x000fe20000f04270 */
[----:B0-----:R-:W-:-:S12]  /*66a0*/  FMUL R13, R78, R90 ;  /* 0x0000005a4e0d7220 */ /* 0x001fd80000400000 */
        /* <DEDUP_REMOVED lines=8> */
[----:B------:R-:W-:-:S11]  /*6730*/  F2FP.TF32.F32.PACK_B R5, R5 ;  /* 0x00000005ff05723e */ /* 0x000fd600024050ff */
[----:B------:R0:W-:Y:S01]  /*6740*/  @P0 STG.E desc[UR36][R10.64+0xa0], R13 ;  /* 0x0000a00d0a000986 */ /* 0x0001e2000c101924 */
[C---:B------:R-:W-:Y:S02]  /*6750*/  ISETP.GT.AND P0, PT, R3.reuse, 0x8, P4 ;  /* 0x000000080300780c */ /* 0x040fe40002704270 */
[----:B------:R-:W-:Y:S01]  /*6760*/  ISETP.GT.AND P4, PT, R3, 0x8, P2 ;  /* 0x000000080300780c */ /* 0x000fe20001784270 */
[----:B0-----:R-:W-:-:S10]  /*6770*/  FMUL R13, R82, R90 ;  /* 0x0000005a520d7220 */ /* 0x001fd40000400000 */
[----:B------:R-:W-:Y:S01]  /*6780*/  @P0 STG.E desc[UR36][R10.64+0xa4], R79 ;  /* 0x0000a44f0a000986 */ /* 0x000fe2000c101924 */
[----:B------:R-:W-:Y:S02]  /*6790*/  ISETP.GT.AND P0, PT, R3, RZ, P3 ;  /* 0x000000ff0300720c */ /* 0x000fe40001f04270 */
[----:B------:R-:W-:-:S11]  /*67a0*/  F2FP.TF32.F32.PACK_B R13, R13 ;  /* 0x0000000dff0d723e */ /* 0x000fd600024050ff */
[----:B------:R0:W-:Y:S01]  /*67b0*/  @P0 STG.E desc[UR36][R8.64+0xc0], R5 ;  /* 0x0000c00508000986 */ /* 0x0001e2000c101924 */
[----:B------:R-:W-:-:S04]  /*67c0*/  ISETP.GT.AND P0, PT, R4, 0x31, PT ;  /* 0x000000310400780c */ /* 0x000fc80003f04270 */
[----:B------:R-:W-:Y:S01]  /*67d0*/  ISETP.GT.AND P1, PT, R3, RZ, P0 ;  /* 0x000000ff0300720c */ /* 0x000fe20000724270 */
[----:B0-----:R-:W-:-:S05]  /*67e0*/  FMUL R5, R84, R90 ;  /* 0x0000005a54057220 */ /* 0x001fca0000400000 */
[----:B------:R-:W-:-:S07]  /*67f0*/  F2FP.TF32.F32.PACK_B R5, R5 ;  /* 0x00000005ff05723e */ /* 0x000fce00024050ff */
[----:B------:R-:W-:Y:S01]  /*6800*/  @P1 STG.E desc[UR36][R8.64+0xc4], R81 ;  /* 0x0000c45108001986 */ /* 0x000fe2000c101924 */
[----:B------:R-:W-:-:S13]  /*6810*/  ISETP.GT.AND P1, PT, R3, 0x8, P3 ;  /* 0x000000080300780c */ /* 0x000fda0001f24270 */
[----:B------:R0:W-:Y:S01]  /*6820*/  @P1 STG.E desc[UR36][R10.64+0xc0], R13 ;  /* 0x0000c00d0a001986 */ /* 0x0001e2000c101924 */
[----:B------:R-:W-:-:S13]  /*6830*/  ISETP.GT.AND P1, PT, R3, 0x8, P0 ;  /* 0x000000080300780c */ /* 0x000fda0000724270 */
[----:B------:R-:W-:Y:S01]  /*6840*/  @P1 STG.E desc[UR36][R10.64+0xc4], R83 ;  /* 0x0000c4530a001986 */ /* 0x000fe2000c101924 */
[----:B------:R-:W-:-:S05]  /*6850*/  IADD3 R14, P1, R103, R10, RZ ;  /* 0x0000000a670e7210 */ /* 0x000fca0007f3e0ff */
[----:B------:R-:W-:Y:S01]  /*6860*/  IMAD.X R15, R23, 0x1, R11, P1 ;  /* 0x00000001170f7824 */ /* 0x000fe200008e060b */
[----:B------:R-:W-:-:S13]  /*6870*/  ISETP.GT.AND P1, PT, R3, RZ, P2 ;  /* 0x000000ff0300720c */ /* 0x000fda0001724270 */
[----:B------:R1:W-:Y:S01]  /*6880*/  @P1 STG.E desc[UR36][R8.64+0xe0], R5 ;  /* 0x0000e00508001986 */ /* 0x0003e2000c101924 */
[----:B------:R-:W-:-:S05]  /*6890*/  IADD3 R20, P1, R103, R10, RZ ;  /* 0x0000000a67147210 */ /* 0x000fca0007f3e0ff */
[----:B------:R-:W-:Y:S01]  /*68a0*/  IMAD.X R21, R23, 0x1, R11, P1 ;  /* 0x0000000117157824 */ /* 0x000fe200008e060b */
[----:B------:R-:W-:-:S05]  /*68b0*/  IADD3 R12, P1, R103, R8, RZ ;  /* 0x00000008670c7210 */ /* 0x000fca0007f3e0ff */
[----:B0-----:R-:W-:Y:S01]  /*68c0*/  IMAD.X R13, R23, 0x1, R9, P1 ;  /* 0x00000001170d7824 */ /* 0x001fe200008e0609 */
[----:B------:R-:W-:Y:S01]  /*68d0*/  ISETP.GT.AND P1, PT, R4, 0x39, PT ;  /* 0x000000390400780c */ /* 0x000fe20003f24270 */
[-C--:B-1----:R-:W-:Y:S01]  /*68e0*/  FMUL R5, R86, R90.reuse ;  /* 0x0000005a56057220 */ /* 0x082fe20000400000 */
[----:B------:R-:W-:Y:S02]  /*68f0*/  FMUL R23, R24, R90 ;  /* 0x0000005a18177220 */ /* 0x000fe40000400000 */
[----:B------:R-:W-:Y:S02]  /*6900*/  ISETP.GT.AND P5, PT, R3, RZ, P1 ;  /* 0x000000ff0300720c */ /* 0x000fe40000fa4270 */
[----:B------:R-:W-:Y:S02]  /*6910*/  F2FP.TF32.F32.PACK_B R5, R5 ;  /* 0x00000005ff05723e */ /* 0x000fe400024050ff */
[----:B------:R-:W-:-:S09]  /*6920*/  F2FP.TF32.F32.PACK_B R23, R23 ;  /* 0x00000017ff17723e */ /* 0x000fd200024050ff */
[----:B------:R-:W-:Y:S01]  /*6930*/  @P5 STG.E desc[UR36][R8.64+0xe4], R85 ;  /* 0x0000e45508005986 */ /* 0x000fe2000c101924 */
[----:B------:R-:W-:-:S03]  /*6940*/  ISETP.GT.AND P5, PT, R4, 0x1, PT ;  /* 0x000000010400780c */ /* 0x000fc60003fa4270 */
[----:B------:R0:W-:Y:S01]  /*6950*/  @P4 STG.E desc[UR36][R10.64+0xe0], R5 ;  /* 0x0000e0050a004986 */ /* 0x0001e2000c101924 */
[C---:B------:R-:W-:Y:S02]  /*6960*/  ISETP.GT.AND P4, PT, R3.reuse, 0x8, P1 ;  /* 0x000000080300780c */ /* 0x040fe40000f84270 */
[----:B------:R-:W-:Y:S01]  /*6970*/  ISETP.GT.AND P5, PT, R3, 0x80, P5 ;  /* 0x000000800300780c */ /* 0x000fe20002fa4270 */
[----:B0-----:R-:W-:-:S10]  /*6980*/  FMUL R5, R26, R90 ;  /* 0x0000005a1a057220 */ /* 0x001fd40000400000 */
[----:B------:R0:W-:Y:S01]  /*6990*/  @P4 STG.E desc[UR36][R10.64+0xe4], R87 ;  /* 0x0000e4570a004986 */ /* 0x0001e2000c101924 */
[C---:B------:R-:W-:Y:S01]  /*69a0*/  ISETP.GT.AND P4, PT, R3.reuse, 0x80, P6 ;  /* 0x000000800300780c */ /* 0x040fe20003784270 */
[----:B------:R-:W-:Y:S01]  /*69b0*/  @P5 IMAD.MOV.U32 R8, RZ, RZ, R12 ;  /* 0x000000ffff085224 */ /* 0x000fe200078e000c */
[----:B------:R-:W-:Y:S01]  /*69c0*/  ISETP.GT.AND P6, PT, R3, 0x88, P6 ;  /* 0x000000880300780c */ /* 0x000fe200037c4270 */
[----:B------:R-:W-:Y:S01]  /*69d0*/  @P5 IMAD.MOV.U32 R9, RZ, RZ, R13 ;  /* 0x000000ffff095224 */ /* 0x000fe200078e000d */
[----:B------:R-:W-:Y:S01]  /*69e0*/  F2FP.TF32.F32.PACK_B R5, R5 ;  /* 0x00000005ff05723e */ /* 0x000fe200024050ff */
[----:B0-----:R-:W-:-:S08]  /*69f0*/  FMUL R11, R28, R90 ;  /* 0x0000005a1c0b7220 */ /* 0x001fd00000400000 */
[----:B------:R-:W-:Y:S01]  /*6a00*/  @P4 STG.E desc[UR36][R12.64], R23 ;  /* 0x000000170c004986 */ /* 0x000fe2000c101924 */
[----:B------:R-:W-:Y:S02]  /*6a10*/  ISETP.NE.AND P4, PT, R56, RZ, PT ;  /* 0x000000ff3800720c */ /* 0x000fe40003f85270 */
[----:B------:R-:W-:Y:S01]  /*6a20*/  F2FP.TF32.F32.PACK_B R11, R11 ;  /* 0x0000000bff0b723e */ /* 0x000fe200024050ff */
[----:B------:R-:W-:Y:S01]  /*6a30*/  @P5 STG.E desc[UR36][R8.64+0x4], R25 ;  /* 0x0000041908005986 */ /* 0x000fe2000c101924 */
[----:B------:R-:W-:-:S03]  /*6a40*/  ISETP.NE.AND P5, PT, R57, RZ, PT ;  /* 0x000000ff3900720c */ /* 0x000fc60003fa5270 */
[----:B------:R0:W-:Y:S01]  /*6a50*/  @P6 STG.E desc[UR36][R14.64], R5 ;  /* 0x000000050e006986 */ /* 0x0001e2000c101924 */
[----:B------:R-:W-:-:S04]  /*6a60*/  ISETP.GT.AND P6, PT, R4, 0x1, PT ;  /* 0x000000010400780c */ /* 0x000fc80003fc4270 */
[----:B------:R-:W-:Y:S01]  /*6a70*/  ISETP.GT.AND P6, PT, R3, 0x88, P6 ;  /* 0x000000880300780c */ /* 0x000fe200037c4270 */
[-C--:B0-----:R-:W-:Y:S01]  /*6a80*/  FMUL R5, R30, R90.reuse ;  /* 0x0000005a1e057220 */ /* 0x081fe20000400000 */
[----:B------:R-:W-:-:S04]  /*6a90*/  FMUL R15, R50, R90 ;  /* 0x0000005a320f7220 */ /* 0x000fc80000400000 */
[----:B------:R-:W-:-:S07]  /*6aa0*/  F2FP.TF32.F32.PACK_B R5, R5 ;  /* 0x00000005ff05723e */ /* 0x000fce00024050ff */
[----:B------:R0:W-:Y:S01]  /*6ab0*/  @P6 STG.E desc[UR36][R20.64+0x4], R27 ;  /* 0x0000041b14006986 */ /* 0x0001e2000c101924 */
[----:B------:R-:W-:Y:S02]  /*6ac0*/  ISETP.GT.AND P6, PT, R4, 0x8, PT ;  /* 0x000000080400780c */ /* 0x000fe40003fc4270 */
[----:B------:R-:W-:Y:S02]  /*6ad0*/  F2FP.TF32.F32.PACK_B R15, R15 ;  /* 0x0000000fff0f723e */ /* 0x000fe400024050ff */
[----:B------:R-:W-:Y:S01]  /*6ae0*/  ISETP.GT.AND P6, PT, R3, 0x80, P6 ;  /* 0x000000800300780c */ /* 0x000fe200037c4270 */
[----:B0-----:R-:W-:-:S05]  /*6af0*/  FMUL R21, R52, R90 ;  /* 0x0000005a34157220 */ /* 0x001fca0000400000 */
[----:B------:R-:W-:-:S07]  /*6b00*/  F2FP.TF32.F32.PACK_B R21, R21 ;  /* 0x00000015ff15723e */ /* 0x000fce00024050ff */
[----:B------:R-:W-:Y:S02]  /*6b10*/  @P6 IMAD.MOV.U32 R8, RZ, RZ, R12 ;  /* 0x000000ffff086224 */ /* 0x000fe400078e000c */
[----:B------:R-:W-:-:S05]  /*6b20*/  @P6 IMAD.MOV.U32 R9, RZ, RZ, R13 ;  /* 0x000000ffff096224 */ /* 0x000fca00078e000d */
[----:B------:R0:W-:Y:S01]  /*6b30*/  @P6 STG.E desc[UR36][R8.64+0x20], R11 ;  /* 0x0000200b08006986 */ /* 0x0001e2000c101924 */
[----:B------:R-:W-:-:S04]  /*6b40*/  ISETP.GT.AND P6, PT, R4, 0x9, PT ;  /* 0x000000090400780c */ /* 0x000fc80003fc4270 */
[----:B------:R-:W-:Y:S01]  /*6b50*/  ISETP.GT.AND P6, PT, R3, 0x80, P6 ;  /* 0x000000800300780c */ /* 0x000fe200037c4270 */
[----:B0-----:R-:W-:-:S05]  /*6b60*/  FMUL R11, R32, R90 ;  /* 0x0000005a200b7220 */ /* 0x001fca0000400000 */
[----:B------:R-:W-:-:S07]  /*6b70*/  F2FP.TF32.F32.PACK_B R11, R11 ;  /* 0x0000000bff0b723e */ /* 0x000fce00024050ff */
[----:B------:R-:W-:Y:S02]  /*6b80*/  @P6 IMAD.MOV.U32 R8, RZ, RZ, R12 ;  /* 0x000000ffff086224 */ /* 0x000fe400078e000c */
[----:B------:R-:W-:-:S05]  /*6b90*/  @P6 IMAD.MOV.U32 R9, RZ, RZ, R13 ;  /* 0x000000ffff096224 */ /* 0x000fca00078e000d */
[----:B------:R-:W-:Y:S01]  /*6ba0*/  @P6 STG.E desc[UR36][R8.64+0x24], R29 ;  /* 0x0000241d08006986 */ /* 0x000fe2000c101924 */
[----:B------:R-:W-:-:S04]  /*6bb0*/  ISETP.GT.AND P6, PT, R4, 0x8, PT ;  /* 0x000000080400780c */ /* 0x000fc80003fc4270 */
[----:B------:R-:W-:-:S13]  /*6bc0*/  ISETP.GT.AND P6, PT, R3, 0x88, P6 ;  /* 0x000000880300780c */ /* 0x000fda00037c4270 */
[----:B------:R0:W-:Y:S01]  /*6bd0*/  @P6 STG.E desc[UR36][R6.64+0x20], R5 ;  /* 0x0000200506006986 */ /* 0x0001e2000c101924 */
[----:B------:R-:W-:-:S04]  /*6be0*/  ISETP.GT.AND P6, PT, R4, 0x9, PT ;  /* 0x000000090400780c */ /* 0x000fc80003fc4270 */
[----:B------:R-:W-:Y:S01]  /*6bf0*/  ISETP.GT.AND P6, PT, R3, 0x88, P6 ;  /* 0x000000880300780c */ /* 0x000fe200037c4270 */
[----:B0-----:R-:W-:-:S05]  /*6c00*/  FMUL R5, R34, R90 ;  /* 0x0000005a22057220 */ /* 0x001fca0000400000 */
[----:B------:R-:W-:-:S07]  /*6c10*/  F2FP.TF32.F32.PACK_B R5, R5 ;  /* 0x00000005ff05723e */ /* 0x000fce00024050ff */
[----:B------:R-:W-:Y:S01]  /*6c20*/  @P6 STG.E desc[UR36][R6.64+0x24], R31 ;  /* 0x0000241f06006986 */ /* 0x000fe2000c101924 */
[----:B------:R-:W-:-:S04]  /*6c30*/  ISETP.GT.AND P6, PT, R4, 0x10, PT ;  /* 0x000000100400780c */ /* 0x000fc80003fc4270 */
[----:B------:R-:W-:-:S13]  /*6c40*/  ISETP.GT.AND P6, PT, R3, 0x80, P6 ;  /* 0x000000800300780c */ /* 0x000fda00037c4270 */
        /* <DEDUP_REMOVED lines=54> */
[----:B------:R0:W-:Y:S01]  /*6fb0*/  @P6 STG.E desc[UR36][R6.64+0x80], R5 ;  /* 0x0000800506006986 */ /* 0x0001e2000c101924 */
[----:B------:R-:W-:-:S04]  /*6fc0*/  ISETP.GT.AND P6, PT, R4, 0x21, PT ;  /* 0x000000210400780c */ /* 0x000fc80003fc4270 */
[----:B------:R-:W-:-:S13]  /*6fd0*/  ISETP.GT.AND P6, PT, R3, 0x88, P6 ;  /* 0x000000880300780c */ /* 0x000fda00037c4270 */
[----:B------:R-:W-:Y:S02]  /*6fe0*/  @P6 IMAD.MOV.U32 R4, RZ, RZ, R6 ;  /* 0x000000ffff046224 */ /* 0x000fe400078e0006 */
[----:B0-----:R-:W-:-:S05]  /*6ff0*/  @P6 IMAD.MOV.U32 R5, RZ, RZ, R7 ;  /* 0x000000ffff056224 */ /* 0x001fca00078e0007 */
[----:B------:R0:W-:Y:S01]  /*7000*/  @P6 STG.E desc[UR36][R4.64+0x84], R43 ;  /* 0x0000842b04006986 */ /* 0x0001e2000c101924 */
[C---:B------:R-:W-:Y:S02]  /*7010*/  ISETP.GT.AND P6, PT, R3.reuse, 0x80, P5 ;  /* 0x000000800300780c */ /* 0x040fe40002fc4270 */
[----:B------:R-:W-:-:S11]  /*7020*/  ISETP.GT.AND P5, PT, R3, 0x88, P5 ;  /* 0x000000880300780c */ /* 0x000fd60002fa4270 */
[----:B0-----:R-:W-:Y:S02]  /*7030*/  @P6 IMAD.MOV.U32 R4, RZ, RZ, R12 ;  /* 0x000000ffff046224 */ /* 0x001fe400078e000c */
[----:B------:R-:W-:-:S05]  /*7040*/  @P6 IMAD.MOV.U32 R5, RZ, RZ, R13 ;  /* 0x000000ffff056224 */ /* 0x000fca00078e000d */
[----:B------:R0:W-:Y:S01]  /*7050*/  @P6 STG.E desc[UR36][R4.64+0xa0], R9 ;  /* 0x0000a00904006986 */ /* 0x0001e2000c101924 */
[C---:B------:R-:W-:Y:S02]  /*7060*/  ISETP.GT.AND P6, PT, R3.reuse, 0x80, P4 ;  /* 0x000000800300780c */ /* 0x040fe400027c4270 */
[----:B------:R-:W-:Y:S01]  /*7070*/  ISETP.GT.AND P4, PT, R3, 0x88, P4 ;  /* 0x000000880300780c */ /* 0x000fe20002784270 */
[----:B0-----:R-:W-:-:S10]  /*7080*/  FMUL R9, R48, R90 ;  /* 0x0000005a30097220 */ /* 0x001fd40000400000 */
[----:B------:R-:W-:Y:S02]  /*7090*/  @P6 IMAD.MOV.U32 R4, RZ, RZ, R12 ;  /* 0x000000ffff046224 */ /* 0x000fe400078e000c */
[----:B------:R-:W-:Y:S01]  /*70a0*/  @P6 IMAD.MOV.U32 R5, RZ, RZ, R13 ;  /* 0x000000ffff056224 */ /* 0x000fe200078e000d */
[----:B------:R-:W-:-:S04]  /*70b0*/  F2FP.TF32.F32.PACK_B R9, R9 ;  /* 0x00000009ff09723e */ /* 0x000fc800024050ff */
[----:B------:R0:W-:Y:S02]  /*70c0*/  @P6 STG.E desc[UR36][R4.64+0xa4], R45 ;  /* 0x0000a42d04006986 */ /* 0x0001e4000c101924 */
[----:B0-----:R-:W-:Y:S02]  /*70d0*/  @P5 IMAD.MOV.U32 R4, RZ, RZ, R6 ;  /* 0x000000ffff045224 */ /* 0x001fe400078e0006 */
[----:B------:R-:W-:-:S05]  /*70e0*/  @P5 IMAD.MOV.U32 R5, RZ, RZ, R7 ;  /* 0x000000ffff055224 */ /* 0x000fca00078e0007 */
[----:B------:R0:W-:Y:S01]  /*70f0*/  @P5 STG.E desc[UR36][R4.64+0xa0], R11 ;  /* 0x0000a00b04005986 */ /* 0x0001e2000c101924 */
[C---:B------:R-:W-:Y:S02]  /*7100*/  ISETP.GT.AND P5, PT, R3.reuse, 0x80, P3 ;  /* 0x000000800300780c */ /* 0x040fe40001fa4270 */
[----:B------:R-:W-:Y:S01]  /*7110*/  ISETP.GT.AND P3, PT, R3, 0x88, P3 ;  /* 0x000000880300780c */ /* 0x000fe20001f64270 */
[----:B0-----:R-:W-:Y:S02]  /*7120*/  @P4 IMAD.MOV.U32 R4, RZ, RZ, R6 ;  /* 0x000000ffff044224 */ /* 0x001fe400078e0006 */
[----:B------:R-:W-:Y:S01]  /*7130*/  FMUL R11, R54, R90 ;  /* 0x0000005a360b7220 */ /* 0x000fe20000400000 */
[----:B------:R-:W-:-:S04]  /*7140*/  @P4 IMAD.MOV.U32 R5, RZ, RZ, R7 ;  /* 0x000000ffff054224 */ /* 0x000fc800078e0007 */
[----:B------:R-:W-:Y:S01]  /*7150*/  F2FP.TF32.F32.PACK_B R11, R11 ;  /* 0x0000000bff0b723e */ /* 0x000fe200024050ff */
[----:B------:R0:W-:Y:S01]  /*7160*/  @P4 STG.E desc[UR36][R4.64+0xa4], R47 ;  /* 0x0000a42f04004986 */ /* 0x0001e2000c101924 */
[C---:B------:R-:W-:Y:S02]  /*7170*/  ISETP.GT.AND P4, PT, R3.reuse, 0x80, P0 ;  /* 0x000000800300780c */ /* 0x040fe40000784270 */
[----:B------:R-:W-:Y:S01]  /*7180*/  ISETP.GT.AND P0, PT, R3, 0x88, P0 ;  /* 0x000000880300780c */ /* 0x000fe20000704270 */
[----:B0-----:R-:W-:Y:S02]  /*7190*/  @P5 IMAD.MOV.U32 R4, RZ, RZ, R12 ;  /* 0x000000ffff045224 */ /* 0x001fe400078e000c */
[----:B------:R-:W-:-:S05]  /*71a0*/  @P5 IMAD.MOV.U32 R5, RZ, RZ, R13 ;  /* 0x000000ffff055224 */ /* 0x000fca00078e000d */
        /* <DEDUP_REMOVED lines=10> */
[----:B------:R0:W-:Y:S02]  /*7250*/  @P3 STG.E desc[UR36][R4.64+0xc0], R15 ;  /* 0x0000c00f04003986 */ /* 0x0001e4000c101924 */
[----:B0-----:R-:W-:Y:S02]  /*7260*/  @P0 IMAD.MOV.U32 R4, RZ, RZ, R6 ;  /* 0x000000ffff040224 */ /* 0x001fe400078e0006 */
[----:B------:R-:W-:-:S05]  /*7270*/  @P0 IMAD.MOV.U32 R5, RZ, RZ, R7 ;  /* 0x000000ffff050224 */ /* 0x000fca00078e0007 */
[----:B------:R0:W-:Y:S02]  /*7280*/  @P0 STG.E desc[UR36][R4.64+0xc4], R51 ;  /* 0x0000c43304000986 */ /* 0x0001e4000c101924 */
[----:B0-----:R-:W-:Y:S02]  /*7290*/  @P5 IMAD.MOV.U32 R4, RZ, RZ, R12 ;  /* 0x000000ffff045224 */ /* 0x001fe400078e000c */
[----:B------:R-:W-:-:S05]  /*72a0*/  @P5 IMAD.MOV.U32 R5, RZ, RZ, R13 ;  /* 0x000000ffff055224 */ /* 0x000fca00078e000d */
[----:B------:R0:W-:Y:S04]  /*72b0*/  @P5 STG.E desc[UR36][R4.64+0xe0], R21 ;  /* 0x0000e01504005986 */ /* 0x0001e8000c101924 */
[----:B------:R1:W-:Y:S01]  /*72c0*/  @P4 STG.E desc[UR36][R12.64+0xe4], R53 ;  /* 0x0000e4350c004986 */ /* 0x0003e2000c101924 */
[----:B0-----:R-:W-:Y:S02]  /*72d0*/  @P2 IMAD.MOV.U32 R4, RZ, RZ, R6 ;  /* 0x000000ffff042224 */ /* 0x001fe400078e0006 */
[----:B------:R-:W-:-:S05]  /*72e0*/  @P2 IMAD.MOV.U32 R5, RZ, RZ, R7 ;  /* 0x000000ffff052224 */ /* 0x000fca00078e0007 */
[----:B------:R1:W-:Y:S04]  /*72f0*/  @P2 STG.E desc[UR36][R4.64+0xe0], R11 ;  /* 0x0000e00b04002986 */ /* 0x0003e8000c101924 */
[----:B------:R1:W-:Y:S02]  /*7300*/  @P1 STG.E desc[UR36][R6.64+0xe4], R55 ;  /* 0x0000e43706001986 */ /* 0x0003e4000c101924 */
.L_x_156:
[----:B------:R-:W-:Y:S05]  /*7310*/  BSYNC B0 ;  /* 0x0000000000007941 */ /* 0x000fea0003800000 */
.L_x_32:
[----:B------:R-:W-:Y:S01]  /*7320*/  IADD3 R16, P0, R16, UR38, RZ ;  /* 0x0000002610107c10 */ /* 0x000fe2000ff1e0ff */
[----:B------:R-:W-:Y:S01]  /*7330*/  ULDC.64 UR4, c[0x0][0x650] ;  /* 0x0001940000047ab9 */ /* 0x000fe20000000a00 */
[----:B------:R-:W-:Y:S01]  /*7340*/  PRMT R3, RZ, 0x7610, R3 ;  /* 0x00007610ff037816 */ /* 0x000fe20000000003 */
[----:B-----5:R-:W-:Y:S01]  /*7350*/  IMAD.MOV.U32 R103, RZ, RZ, -0x1 ;  /* 0xffffffffff677424 */ /* 0x020fe200078e00ff */
[----:B------:R-:W-:Y:S01]  /*7360*/  IADD3.X R17, R17, UR41, RZ, P0, !PT ;  /* 0x0000002911117c10 */ /* 0x000fe200087fe4ff */
[----:B------:R-:W-:Y:S01]  /*7370*/  IMAD.MOV.U32 R23, RZ, RZ, -0x1 ;  /* 0xffffffffff177424 */ /* 0x000fe200078e00ff */
[----:B------:R-:W-:-:S04]  /*7380*/  ISETP.GE.U32.AND P0, PT, R16, UR4, PT ;  /* 0x0000000410007c0c */ /* 0x000fc8000bf06070 */
[----:B------:R-:W-:-:S13]  /*7390*/  ISETP.GE.U32.AND.EX P0, PT, R17, UR5, PT, P0 ;  /* 0x0000000511007c0c */ /* 0x000fda000bf06100 */
[----:B------:R-:W-:Y:S05]  /*73a0*/  @P0 BRA `(.L_x_157) ;  /* 0x00000004004c0947 */ /* 0x000fea0003800000 */
[----:B-1----:R-:W1:Y:S01]  /*73b0*/  LDC.64 R10, c[0x0][0x628] ;  /* 0x00018a00ff0a7b82 */ /* 0x002e620000000a00 */
[----:B0-23--:R-:W0:Y:S01]  /*73c0*/  S2R R12, SR_CTAID.X ;  /* 0x00000000000c7919 */ /* 0x00de220000002500 */
[----:B------:R-:W-:Y:S02]  /*73d0*/  IMAD.MOV.U32 R8, RZ, RZ, R16 ;  /* 0x000000ffff087224 */ /* 0x000fe400078e0010 */
[----:B------:R-:W-:Y:S01]  /*73e0*/  IMAD.MOV.U32 R9, RZ, RZ, R17 ;  /* 0x000000ffff097224 */ /* 0x000fe200078e0011 */
[----:B------:R-:W2:Y:S03]  /*73f0*/  S2R R20, SR_CTAID.Y ;  /* 0x0000000000147919 */ /* 0x000ea60000002600 */
[----:B------:R-:W3:Y:S08]  /*7400*/  LDC R0, c[0x0][0x630] ;  /* 0x00018c00ff007b82 */ /* 0x000ef00000000800 */
[----:B------:R-:W0:Y:S01]  /*7410*/  LDC.64 R14, c[0x0][0x620] ;  /* 0x00018800ff0e7b82 */ /* 0x000e220000000a00 */
[----:B-1----:R-:W-:-:S04]  /*7420*/  ISETP.NE.U32.AND P0, PT, R10, RZ, PT ;  /* 0x000000ff0a00720c */ /* 0x002fc80003f05070 */
[----:B------:R-:W-:-:S13]  /*7430*/  ISETP.NE.AND.EX P0, PT, R11, RZ, PT, P0 ;  /* 0x000000ff0b00720c */ /* 0x000fda0003f05300 */
[----:B0-23--:R-:W-:Y:S05]  /*7440*/  @!P0 BRA `(.L_x_158) ;  /* 0x0000000000288947 */ /* 0x00dfea0003800000 */
        /* <DEDUP_REMOVED lines=10> */
.L_x_158:
[-CC-:B------:R-:W-:Y:S01]  /*74f0*/  SHF.R.U64 R23, R8, R0.reuse, R9.reuse ;  /* 0x0000000008177219 */ /* 0x180fe20000001209 */
[----:B------:R-:W0:Y:S01]  /*7500*/  LDC.64 R26, c[0x0][0x640] ;  /* 0x00019000ff1a7b82 */ /* 0x000e220000000a00 */
[----:B------:R-:W-:Y:S01]  /*7510*/  SHF.R.U32.HI R0, RZ, R0, R9 ;  /* 0x00000000ff007219 */ /* 0x000fe20000011609 */
[----:B------:R-:W-:Y:S01]  /*7520*/  ULDC UR4, c[0x0][0x150] ;  /* 0x0000540000047ab9 */ /* 0x000fe20000000800 */
[----:B------:R-:W-:Y:S02]  /*7530*/  IADD3 R3, P0, RZ, -R23, RZ ;  /* 0x80000017ff037210 */ /* 0x000fe40007f1e0ff */
[----:B------:R-:W-:-:S03]  /*7540*/  I2FP.F32.U32 R7, R12 ;  /* 0x0000000c00077245 */ /* 0x000fc60000201000 */
[----:B------:R-:W1:Y:S01]  /*7550*/  LDC R6, c[0x0][0x618] ;  /* 0x00018600ff067b82 */ /* 0x000e620000000800 */
[----:B------:R-:W-:Y:S02]  /*7560*/  IMAD.X R5, RZ, RZ, ~R0, P0 ;  /* 0x000000ffff057224 */ /* 0x000fe400000e0e00 */
[----:B------:R-:W-:Y:S01]  /*7570*/  FMUL R7, R7, UR4 ;  /* 0x0000000407077c20 */ /* 0x000fe20008400000 */
[----:B------:R-:W-:Y:S01]  /*7580*/  ULDC UR4, c[0x0][0x154] ;  /* 0x0000550000047ab9 */ /* 0x000fe20000000800 */
[-C--:B------:R-:W-:Y:S02]  /*7590*/  IMAD R0, R5, R14.reuse, RZ ;  /* 0x0000000e05007224 */ /* 0x080fe400078e02ff */
[C---:B------:R-:W-:Y:S01]  /*75a0*/  IMAD.WIDE.U32 R4, R3.reuse, R14, R16 ;  /* 0x0000000e03047225 */ /* 0x040fe200078e0010 */
[----:B------:R-:W2:Y:S01]  /*75b0*/  LDC R11, c[0x0][0x608] ;  /* 0x00018200ff0b7b82 */ /* 0x000ea20000000800 */
[----:B------:R-:W3:Y:S02]  /*75c0*/  F2I.U32.TRUNC.NTZ R7, R7 ;  /* 0x0000000700077305 */ /* 0x000ee4000020f000 */
[----:B------:R-:W-:-:S04]  /*75d0*/  IMAD R3, R3, R15, R0 ;  /* 0x0000000f03037224 */ /* 0x000fc800078e0200 */
[----:B------:R-:W-:Y:S01]  /*75e0*/  IMAD.IADD R3, R5, 0x1, R3 ;  /* 0x0000000105037824 */ /* 0x000fe200078e0203 */
[----:B------:R-:W5:Y:S01]  /*75f0*/  LDC R8, c[0x0][0x658] ;  /* 0x00019600ff087b82 */ /* 0x000f620000000800 */
[----:B------:R-:W-:Y:S02]  /*7600*/  I2FP.F32.U32 R5, R20 ;  /* 0x0000001400057245 */ /* 0x000fe40000201000 */
[----:B0-----:R-:W-:-:S04]  /*7610*/  ISETP.NE.U32.AND P0, PT, R26, RZ, PT ;  /* 0x000000ff1a00720c */ /* 0x001fc80003f05070 */
[----:B------:R-:W-:Y:S01]  /*7620*/  ISETP.NE.AND.EX P0, PT, R27, RZ, PT, P0 ;  /* 0x000000ff1b00720c */ /* 0x000fe20003f05300 */
[----:B------:R-:W0:Y:S01]  /*7630*/  LDC R9, c[0x0][0x144] ;  /* 0x00005100ff097b82 */ /* 0x000e220000000800 */
[-C--:B-1----:R-:W-:Y:S01]  /*7640*/  SHF.R.U64 R13, R4, R6.reuse, R3 ;  /* 0x00000006040d7219 */ /* 0x082fe20000001203 */
[----:B---3--:R-:W-:Y:S01]  /*7650*/  IMAD.MOV R7, RZ, RZ, -R7 ;  /* 0x000000ffff077224 */ /* 0x008fe200078e0a07 */
[----:B------:R-:W-:Y:S01]  /*7660*/  SHF.R.U32.HI R0, RZ, R6, R3 ;  /* 0x00000006ff007219 */ /* 0x000fe20000011603 */
[----:B------:R-:W-:-:S04]  /*7670*/  FMUL R6, R5, UR4 ;  /* 0x0000000405067c20 */ /* 0x000fc80008400000 */
[----:B------:R-:W1:Y:S01]  /*7680*/  LDC R21, c[0x0][0x148] ;  /* 0x00005200ff157b82 */ /* 0x000e620000000800 */
[----:B------:R3:W0:Y:S01]  /*7690*/  F2I.U32.TRUNC.NTZ R14, R6 ;  /* 0x00000006000e7305 */ /* 0x000622000020f000 */
[-CC-:B--2---:R-:W-:Y:S02]  /*76a0*/  SHF.R.U64 R10, R13, R11.reuse, R0.reuse ;  /* 0x0000000b0d0a7219 */ /* 0x184fe40000001200 */
[----:B------:R-:W-:-:S04]  /*76b0*/  SHF.R.U32.HI R3, RZ, R11, R0 ;  /* 0x0000000bff037219 */ /* 0x000fc80000011600 */
[----:B------:R-:W2:Y:S01]  /*76c0*/  LDC R24, c[0x0][0x648] ;  /* 0x00019200ff187b82 */ /* 0x000ea20000000800 */
[-CC-:B-----5:R-:W-:Y:S02]  /*76d0*/  SHF.R.U64 R15, R10, R8.reuse, R3.reuse ;  /* 0x000000080a0f7219 */ /* 0x1a0fe40000001203 */
[----:B------:R-:W-:-:S03]  /*76e0*/  SHF.R.U32.HI R5, RZ, R8, R3 ;  /* 0x00000008ff057219 */ /* 0x000fc60000011603 */
[----:B------:R-:W-:Y:S02]  /*76f0*/  IMAD.MOV.U32 R4, RZ, RZ, R15 ;  /* 0x000000ffff047224 */ /* 0x000fe400078e000f */
[----:B------:R-:W1:Y:S01]  /*7700*/  LDC R28, c[0x0][0x638] ;  /* 0x00018e00ff1c7b82 */ /* 0x000e620000000800 */
[----:B0-----:R-:W-:-:S07]  /*7710*/  IMAD R25, R9, R7, R12 ;  /* 0x0000000709197224 */ /* 0x001fce00078e020c */
[----:B------:R-:W0:Y:S08]  /*7720*/  LDC R29, c[0x0][0x610] ;  /* 0x00018400ff1d7b82 */ /* 0x000e300000000800 */
[----:B------:R-:W0:Y:S01]  /*7730*/  LDC R30, c[0x0][0x600] ;  /* 0x00018000ff1e7b82 */ /* 0x000e220000000800 */
[----:B---3--:R-:W-:Y:S05]  /*7740*/  @!P0 BRA `(.L_x_159) ;  /* 0x0000000000288947 */ /* 0x008fea0003800000 */
[----:B------:R-:W3:Y:S02]  /*7750*/  LDC R0, c[0x0][0x64c] ;  /* 0x00019300ff007b82 */ /* 0x000ee40000000800 */
[----:B---3--:R-:W-:-:S05]  /*7760*/  IADD3 R3, P0, R15, R0, RZ ;  /* 0x000000000f037210 */ /* 0x008fca0007f1e0ff */
        /* <DEDUP_REMOVED lines=8> */
.L_x_159:
[----:B------:R-:W-:Y:S01]  /*77f0*/  ISETP.NE.AND P0, PT, R2, 0x1, PT ;  /* 0x000000010200780c */ /* 0x000fe20003f05270 */
[----:B------:R-:W-:Y:S01]  /*7800*/  IMAD.MOV R14, RZ, RZ, -R14 ;  /* 0x000000ffff0e7224 */ /* 0x000fe200078e0a0e */
[----:B--2---:R-:W-:Y:S02]  /*7810*/  SHF.R.U64 R0, R4, R24, R5 ;  /* 0x0000001804007219 */ /* 0x004fe40000001205 */
[----:B------:R-:W-:Y:S02]  /*7820*/  LOP3.LUT R3, R10, R101, RZ, 0xc0, !PT ;  /* 0x000000650a037212 */ /* 0x000fe400078ec0ff */
[----:B------:R-:W-:Y:S01]  /*7830*/  LOP3.LUT R6, R13, R100, RZ, 0xc0, !PT ;  /* 0x000000640d067212 */ /* 0x000fe200078ec0ff */
[----:B------:R-:W-:Y:S02]  /*7840*/  IMAD.MOV R4, RZ, RZ, -R0 ;  /* 0x000000ffff047224 */ /* 0x000fe400078e0a00 */
[----:B------:R-:W-:Y:S02]  /*7850*/  IMAD R0, R96, R0, R3 ;  /* 0x0000000060007224 */ /* 0x000fe400078e0203 */
[----:B-1----:R-:W-:-:S02]  /*7860*/  IMAD R3, R4, R28, R15 ;  /* 0x0000001c04037224 */ /* 0x002fc400078e020f */
[----:B------:R-:W-:Y:S02]  /*7870*/  @P0 IMAD R25, R21, R14, R20 ;  /* 0x0000000e15190224 */ /* 0x000fe400078e0214 */
[----:B0-----:R-:W-:Y:S02]  /*7880*/  IMAD R5, R3, R30, R6 ;  /* 0x0000001e03057224 */ /* 0x001fe400078e0206 */
[----:B------:R-:W-:Y:S02]  /*7890*/  IMAD R0, R0, R29, R25 ;  /* 0x0000001d00007224 */ /* 0x000fe400078e0219 */
[----:B------:R-:W-:-:S03]  /*78a0*/  IMAD.MOV.U32 R4, RZ, RZ, 0x1 ;  /* 0x00000001ff047424 */ /* 0x000fc600078e00ff */
[----:B------:R-:W-:Y:S02]  /*78b0*/  SEL R103, R5, R0, !P0 ;  /* 0x0000000005677207 */ /* 0x000fe40004000000 */
[----:B------:R-:W-:Y:S02]  /*78c0*/  PRMT R3, R4, 0x7610, R3 ;  /* 0x0000761004037816 */ /* 0x000fe40000000003 */
[----:B------:R-:W-:-:S07]  /*78d0*/  SEL R0, R0, R5, !P0 ;  /* 0x0000000500007207 */ /* 0x000fce0004000000 */
.L_x_157:
[----:B------:R-:W-:Y:S01]  /*78e0*/  UIADD3 UR42, UR43, UR42, URZ ;  /* 0x0000002a2b2a7290 */ /* 0x000fe2000fffe03f */
[----:B------:R-:W-:Y:S01]  /*78f0*/  LOP3.LUT P0, RZ, R3, 0xff, RZ, 0xc0, !PT ;  /* 0x000000ff03ff7812 */ /* 0x000fe2000780c0ff */
[----:B------:R-:W-:Y:S02]  /*7900*/  IMAD.MOV.U32 R113, RZ, RZ, R0 ;  /* 0x000000ffff717224 */ /* 0x000fe400078e0000 */
[----:B------:R-:W-:Y:S02]  /*7910*/  USHF.R.U32.HI UR4, URZ, 0x1, UR42 ;  /* 0x000000013f047899 */ /* 0x000fe4000801162a */
[----:B------:R-:W-:Y:S02]  /*7920*/  UISETP.GT.U32.AND UP1, UPT, UR42, 0x1, UPT ;  /* 0x000000012a00788c */ /* 0x000fe4000bf24070 */
[----:B------:R-:W-:Y:S02]  /*7930*/  ULOP3.LUT UR4, UR4, 0x1, URZ, 0xc0, !UPT ;  /* 0x0000000104047892 */ /* 0x000fe4000f8ec03f */
[----:B------:R-:W-:-:S02]  /*7940*/  UISETP.LT.U32.AND UP1, UPT, UR43, 0x2, UP1 ;  /* 0x000000022b00788c */ /* 0x000fc40008f21070 */
[----:B------:R-:W-:Y:S02]  /*7950*/  UISETP.NE.U32.AND UP0, UPT, UR4, 0x1, UPT ;  /* 0x000000010400788c */ /* 0x000fe4000bf05070 */
[----:B------:R-:W-:Y:S02]  /*7960*/  USEL UR5, URZ, 0x1, !UP1 ;  /* 0x000000013f057887 */ /* 0x000fe4000c800000 */
[----:B------:R-:W-:Y:S02]  /*7970*/  UISETP.GT.U32.AND UP0, UPT, UR43, 0x1, !UP0 ;  /* 0x000000012b00788c */ /* 0x000fe4000c704070 */
[----:B------:R-:W-:Y:S02]  /*7980*/  ULOP3.LUT UR42, UR42, 0x1, URZ, 0xc0, !UPT ;  /* 0x000000012a2a7892 */ /* 0x000fe4000f8ec03f */
[----:B------:R-:W-:-:S04]  /*7990*/  USEL UR4, URZ, 0x1, !UP0 ;  /* 0x000000013f047887 */ /* 0x000fc8000c000000 */
[----:B------:R-:W-:Y:S01]  /*79a0*/  ULOP3.LUT UR40, UR4, UR40, UR5, 0x96, !UPT ;  /* 0x0000002804287292 */ /* 0x000fe2000f8e9605 */
[----:B------:R-:W-:Y:S11]  /*79b0*/  @P0 BRA `(.L_x_160) ;  /* 0xffffff9800b00947 */ /* 0x000ff6000383ffff */
[----:B------:R-:W-:Y:S05]  /*79c0*/  EXIT ;  /* 0x000000000000794d */ /* 0x000fea0003800000 */
.L_x_7:
        /* <DEDUP_REMOVED lines=26> */
.L_x_162:
[----:B------:R-:W0:Y:S01]  /*7b70*/  LDC.64 R28, c[0x0][0x640] ;  /* 0x00019000ff1c7b82 */ /* 0x000e220000000a00 */
[-CC-:B------:R-:W-:Y:S01]  /*7b80*/  SHF.R.U64 R22, R14, R6.reuse, R15.reuse ;  /* 0x000000060e167219 */ /* 0x180fe2000000120f */
[----:B------:R-:W-:Y:S01]  /*7b90*/  IMAD.MOV.U32 R30, RZ, RZ, 0x1 ;  /* 0x00000001ff1e7424 */ /* 0x000fe200078e00ff */
[----:B------:R-:W-:Y:S02]  /*7ba0*/  SHF.R.U32.HI R6, RZ, R6, R15 ;  /* 0x00000006ff067219 */ /* 0x000fe4000001160f */
[----:B------:R-:W-:-:S03]  /*7bb0*/  IADD3 R13, P0, RZ, -R22, RZ ;  /* 0x80000016ff0d7210 */ /* 0x000fc60007f1e0ff */
[----:B------:R-:W1:Y:S02]  /*7bc0*/  LDC R12, c[0x0][0x618] ;  /* 0x00018600ff0c7b82 */ /* 0x000e640000000800 */
[----:B------:R-:W-:-:S04]  /*7bd0*/  IMAD.X R11, RZ, RZ, ~R6, P0 ;  /* 0x000000ffff0b7224 */ /* 0x000fc800000e0e06 */
[-C--:B------:R-:W-:Y:S02]  /*7be0*/  IMAD R6, R11, R26.reuse, RZ ;  /* 0x0000001a0b067224 */ /* 0x080fe400078e02ff */
[----:B------:R-:W2:Y:S01]  /*7bf0*/  LDC R14, c[0x0][0x608] ;  /* 0x00018200ff0e7b82 */ /* 0x000ea20000000800 */
[----:B------:R-:W-:-:S04]  /*7c00*/  IMAD.WIDE.U32 R10, R13, R26, R16 ;  /* 0x0000001a0d0a7225 */ /* 0x000fc800078e0010 */
[----:B------:R-:W-:-:S03]  /*7c10*/  IMAD R13, R13, R27, R6 ;  /* 0x0000001b0d0d7224 */ /* 0x000fc600078e0206 */
[----:B------:R-:W3:Y:S01]  /*7c20*/  LDC R25, c[0x0][0x658] ;  /* 0x00019600ff197b82 */ /* 0x000ee20000000800 */
[----:B------:R-:W-:Y:S01]  /*7c30*/  IMAD.IADD R11, R11, 0x1, R13 ;  /* 0x000000010b0b7824 */ /* 0x000fe200078e020d */
[----:B0-----:R-:W-:-:S04]  /*7c40*/  ISETP.NE.U32.AND P0, PT, R28, RZ, PT ;  /* 0x000000ff1c00720c */ /* 0x001fc80003f05070 */
[----:B------:R-:W-:Y:S02]  /*7c50*/  ISETP.NE.AND.EX P0, PT, R29, RZ, PT, P0 ;  /* 0x000000ff1d00720c */ /* 0x000fe40003f05300 */
[----:B------:R-:W0:Y:S01]  /*7c60*/  LDC R20, c[0x0][0x600] ;  /* 0x00018000ff147b82 */ /* 0x000e220000000800 */
[-CC-:B-1----:R-:W-:Y:S01]  /*7c70*/  SHF.R.U64 R8, R10, R12.reuse, R11.reuse ;  /* 0x0000000c0a087219 */ /* 0x182fe2000000120b */
[----:B------:R-:W-:Y:S01]  /*7c80*/  IMAD.MOV.U32 R10, RZ, RZ, -0x1 ;  /* 0xffffffffff0a7424 */ /* 0x000fe200078e00ff */
[----:B------:R-:W-:-:S05]  /*7c90*/  SHF.R.U32.HI R11, RZ, R12, R11 ;  /* 0x0000000cff0b7219 */ /* 0x000fca000001160b */
[----:B------:R-:W1:Y:S01]  /*7ca0*/  LDC R26, c[0x0][0x648] ;  /* 0x00019200ff1a7b82 */ /* 0x000e620000000800 */
[-CC-:B--2---:R-:W-:Y:S02]  /*7cb0*/  SHF.R.U64 R21, R8, R14.reuse, R11.reuse ;  /* 0x0000000e08157219 */ /* 0x184fe4000000120b */
[----:B------:R-:W-:-:S05]  /*7cc0*/  SHF.R.U32.HI R6, RZ, R14, R11 ;  /* 0x0000000eff067219 */ /* 0x000fca000001160b */
[----:B------:R-:W2:Y:S01]  /*7cd0*/  LDC R27, c[0x0][0x638] ;  /* 0x00018e00ff1b7b82 */ /* 0x000ea20000000800 */
[-C--:B---3--:R-:W-:Y:S02]  /*7ce0*/  SHF.L.U32 R10, R10, R25.reuse, RZ ;  /* 0x000000190a0a7219 */ /* 0x088fe400000006ff */
[-CC-:B------:R-:W-:Y:S02]  /*7cf0*/  SHF.R.U64 R23, R21, R25.reuse, R6.reuse ;  /* 0x0000001915177219 */ /* 0x180fe40000001206 */
[----:B------:R-:W-:Y:S02]  /*7d00*/  LOP3.LUT R32, RZ, R10, RZ, 0x33, !PT ;  /* 0x0000000aff207212 */ /* 0x000fe400078e33ff */
[----:B------:R-:W-:Y:S01]  /*7d10*/  SHF.R.U32.HI R11, RZ, R25, R6 ;  /* 0x00000019ff0b7219 */ /* 0x000fe20000011606 */
[----:B------:R-:W3:Y:S01]  /*7d20*/  LDC R31, c[0x0][0x610] ;  /* 0x00018400ff1f7b82 */ /* 0x000ee20000000800 */
[----:B------:R-:W-:Y:S01]  /*7d30*/  IMAD.MOV.U32 R10, RZ, RZ, R23 ;  /* 0x000000ffff0a7224 */ /* 0x000fe200078e0017 */
[----:B------:R-:W-:Y:S06]  /*7d40*/  @!P0 BRA `(.L_x_163) ;  /* 0x0000000000288947 */ /* 0x000fec0003800000 */
        /* <DEDUP_REMOVED lines=10> */
.L_x_163:
[----:B------:R-:W-:Y:S02]  /*7df0*/  ISETP.NE.AND P0, PT, R2, 0x1, PT ;  /* 0x000000010200780c */ /* 0x000fe40003f05270 */
[----:B-1----:R-:W-:Y:S01]  /*7e00*/  SHF.R.U64 R6, R10, R26, R11 ;  /* 0x0000001a0a067219 */ /* 0x002fe2000000120b */
[----:B0-----:R-:W-:Y:S01]  /*7e10*/  VIADD R11, R20, 0xffffffff ;  /* 0xffffffff140b7836 */ /* 0x001fe20000000000 */
[----:B------:R-:W-:Y:S02]  /*7e20*/  SHF.L.U32 R30, R30, R25, RZ ;  /* 0x000000191e1e7219 */ /* 0x000fe400000006ff */
[----:B------:R-:W-:Y:S01]  /*7e30*/  LOP3.LUT R5, R21, R32, RZ, 0xc0, !PT ;  /* 0x0000002015057212 */ /* 0x000fe200078ec0ff */
[----:B------:R-:W-:-:S04]  /*7e40*/  IMAD.MOV R10, RZ, RZ, -R6 ;  /* 0x000000ffff0a7224 */ /* 0x000fc800078e0a06 */
[----:B------:R-:W-:Y:S01]  /*7e50*/  IMAD R6, R30, R6, R5 ;  /* 0x000000061e067224 */ /* 0x000fe200078e0205 */
[----:B------:R-:W-:Y:S01]  /*7e60*/  LOP3.LUT R5, R8, R11, RZ, 0xc0, !PT ;  /* 0x0000000b08057212 */ /* 0x000fe200078ec0ff */
[----:B------:R-:W-:Y:S02]  /*7e70*/  @P0 IMAD R7, R9, R24, R4 ;  /* 0x0000001809070224 */ /* 0x000fe400078e0204 */
[----:B--2---:R-:W-:Y:S02]  /*7e80*/  IMAD R4, R10, R27, R23 ;  /* 0x0000001b0a047224 */ /* 0x004fe400078e0217 */
[----:B---3--:R-:W-:Y:S02]  /*7e90*/  IMAD R7, R6, R31, R7 ;  /* 0x0000001f06077224 */ /* 0x008fe400078e0207 */
[----:B------:R-:W-:Y:S02]  /*7ea0*/  IMAD R4, R4, R20, R5 ;  /* 0x0000001404047224 */ /* 0x000fe400078e0205 */
[----:B------:R-:W-:-:S02]  /*7eb0*/  IMAD.MOV.U32 R8, RZ, RZ, 0x1 ;  /* 0x00000001ff087424 */ /* 0x000fc400078e00ff */
[----:B------:R-:W-:Y:S01]  /*7ec0*/  IMAD.MOV.U32 R6, RZ, RZ, R22 ;  /* 0x000000ffff067224 */ /* 0x000fe200078e0016 */
[----:B------:R-:W-:Y:S02]  /*7ed0*/  SEL R20, R4, R7, !P0 ;  /* 0x0000000704147207 */ /* 0x000fe40004000000 */
[----:B------:R-:W-:-:S07]  /*7ee0*/  SEL R21, R7, R4, !P0 ;  /* 0x0000000407157207 */ /* 0x000fce0004000000 */
.L_x_161:
[----:B------:R-:W-:-:S08]  /*7ef0*/  NOP ;  /* 0x0000000000007918 */ /* 0x000fd00000000000 */
[----:B------:R-:W0:-:S00]  /*7f00*/  USETMAXREG.DEALLOC.CTAPOOL 0x28 ;  /* 0x00000028000079c8 */ /* 0x000e0000080e0500 */
[----:B0-----:R-:W-:-:S13]  /*7f10*/  ISETP.NE.AND P0, PT, R3, RZ, PT ;  /* 0x000000ff0300720c */ /* 0x001fda0003f05270 */
[----:B------:R-:W-:Y:S05]  /*7f20*/  @P0 EXIT ;  /* 0x000000000000094d */ /* 0x000fea0003800000 */
[----:B------:R-:W-:Y:S01]  /*7f30*/  LOP3.LUT P0, RZ, R8, 0xff, RZ, 0xc0, !PT ;  /* 0x000000ff08ff7812 */ /* 0x000fe2000780c0ff */
[----:B------:R-:W-:Y:S02]  /*7f40*/  IMAD.MOV.U32 R3, RZ, RZ, 0x1 ;  /* 0x00000001ff037424 */ /* 0x000fe400078e00ff */
[----:B------:R-:W-:-:S10]  /*7f50*/  IMAD.MOV.U32 R8, RZ, RZ, RZ ;  /* 0x000000ffff087224 */ /* 0x000fd400078e00ff */
[----:B------:R-:W-:Y:S05]  /*7f60*/  @!P0 BRA `(.L_x_164) ;  /* 0x0000000c005c8947 */ /* 0x000fea0003800000 */
[----:B------:R-:W0:Y:S01]  /*7f70*/  LDC R3, c[0x0][0x28c] ;  /* 0x0000a300ff037b82 */ /* 0x000e220000000800 */
[----:B------:R-:W1:Y:S01]  /*7f80*/  S2R R12, SR_CgaCtaId ;  /* 0x00000000000c7919 */ /* 0x000e620000008800 */
[----:B------:R-:W-:Y:S01]  /*7f90*/  ULDC UR5, c[0x0][0x658] ;  /* 0x0001960000057ab9 */ /* 0x000fe20000000800 */
[----:B------:R-:W-:Y:S01]  /*7fa0*/  UMOV UR6, 0xffffffff ;  /* 0xffffffff00067882 */ /* 0x000fe20000000000 */
[----:B------:R-:W-:Y:S01]  /*7fb0*/  BSSY B0, `(.L_x_164) ;  /* 0x00000d2000007945 */ /* 0x000fe20003800000 */
[----:B------:R-:W-:Y:S01]  /*7fc0*/  USHF.L.U32 UR6, UR6, UR5, URZ ;  /* 0x0000000506067299 */ /* 0x000fe2000800063f */
[----:B------:R-:W-:Y:S01]  /*7fd0*/  IMAD.MOV.U32 R10, RZ, RZ, 0x1 ;  /* 0x00000001ff0a7424 */ /* 0x000fe200078e00ff */
[----:B------:R-:W-:Y:S01]  /*7fe0*/  LOP3.LUT R19, R18, 0x2, RZ, 0xfc, !PT ;  /* 0x0000000212137812 */ /* 0x000fe200078efcff */
[----:B------:R-:W-:Y:S01]  /*7ff0*/  IMAD.MOV.U32 R8, RZ, RZ, RZ ;  /* 0x000000ffff087224 */ /* 0x000fe200078e00ff */
[----:B------:R-:W-:Y:S01]  /*8000*/  ULDC UR4, c[0x0][0x600] ;  /* 0x0001800000047ab9 */ /* 0x000fe20000000800 */
[----:B------:R-:W-:Y:S01]  /*8010*/  UMOV UR7, 0x1 ;  /* 0x0000000100077882 */ /* 0x000fe20000000000 */
[----:B------:R-:W-:-:S02]  /*8020*/  UIADD3 UR4, UR4, -0x1, URZ ;  /* 0xffffffff04047890 */ /* 0x000fc4000fffe03f */
[----:B------:R-:W-:Y:S02]  /*8030*/  USHF.L.U32 UR5, UR7, UR5, URZ ;  /* 0x0000000507057299 */ /* 0x000fe4000800063f */
[----:B------:R-:W-:Y:S01]  /*8040*/  ULOP3.LUT UR6, URZ, UR6, URZ, 0x33, !UPT ;  /* 0x000000063f067292 */ /* 0x000fe2000f8e333f */
[----:B------:R-:W-:Y:S01]  /*8050*/  ULDC.64 UR30, c[0x0][0x198] ;  /* 0x00006600001e7ab9 */ /* 0x000fe20000000a00 */
[----:B0-----:R-:W-:-:S05]  /*8060*/  VIADD R3, R3, 0x3f ;  /* 0x0000003f03037836 */ /* 0x001fca0000000000 */
[----:B------:R-:W-:-:S04]  /*8070*/  SHF.R.S32.HI R4, RZ, 0x1f, R3 ;  /* 0x0000001fff047819 */ /* 0x000fc80000011403 */
[----:B------:R-:W-:Y:S01]  /*8080*/  LEA.HI R4, R4, R3, RZ, 0x6 ;  /* 0x0000000304047211 */ /* 0x000fe200078f30ff */
[C---:B-1----:R-:W-:Y:S02]  /*8090*/  IMAD.SHL.U32 R11, R12.reuse, 0x20, RZ ;  /* 0x000000200c0b7824 */ /* 0x042fe400078e00ff */
[----:B------:R-:W-:Y:S01]  /*80a0*/  IMAD.SHL.U32 R12, R12, 0x400, RZ ;  /* 0x000004000c0c7824 */ /* 0x000fe200078e00ff */
[----:B------:R-:W-:Y:S01]  /*80b0*/  SHF.R.S32.HI R9, RZ, 0x6, R4 ;  /* 0x00000006ff097819 */ /* 0x000fe20000011404 */
[----:B------:R-:W-:Y:S01]  /*80c0*/  IMAD.MOV.U32 R3, RZ, RZ, 0x1 ;  /* 0x00000001ff037424 */ /* 0x000fe200078e00ff */
[----:B------:R-:W-:Y:S02]  /*80d0*/  LOP3.LUT R11, R11, 0x20, RZ, 0xc0, !PT ;  /* 0x000000200b0b7812 */ /* 0x000fe400078ec0ff */
[----:B------:R-:W-:Y:S01]  /*80e0*/  LOP3.LUT R12, R12, 0x400, RZ, 0xc0, !PT ;  /* 0x000004000c0c7812 */ /* 0x000fe200078ec0ff */
[----:B------:R-:W-:-:S07]  /*80f0*/  VIADD R13, R9, 0x1 ;  /* 0x00000001090d7836 */ /* 0x000fce0000000000 */
.L_x_175:
[----:B------:R-:W-:-:S03]  /*8100*/  UMOV UR7, 0xffffffff ;  /* 0xffffffff00077882 */ /* 0x000fc60000000000 */
[----:B------:R-:W-:Y:S05]  /*8110*/  BRA.DIV UR7, `(.L_x_165) ;  /* 0x0000000e07907947 */ /* 0x000fea000b800000 */
[----:B------:R-:W-:-:S13]  /*8120*/  ELECT P6, URZ, PT ;  /* 0x00000000003f782f */ /* 0x000fda00038c0000 */
.L_x_184:
[----:B------:R-:W0:Y:S01]  /*8130*/  LDC R4, c[0x0][0x28c] ;  /* 0x0000a300ff047b82 */ /* 0x000e220000000800 */
[----:B------:R-:W-:Y:S01]  /*8140*/  BSSY B1, `(.L_x_166) ;  /* 0x0000044000017945 */ /* 0x000fe20003800000 */
[----:B0-----:R-:W-:-:S13]  /*8150*/  ISETP.LT.OR P6, PT, R4, 0x1, !P6 ;  /* 0x000000010400780c */ /* 0x001fda00077c1670 */
[----:B------:R-:W-:Y:S05]  /*8160*/  @P6 BRA `(.L_x_167) ;  /* 0x0000000400046947 */ /* 0x000fea0003800000 */
[----:B------:R-:W-:Y:S02]  /*8170*/  IMAD.SHL.U32 R21, R21, 0x100, RZ ;  /* 0x0000010015157824 */ /* 0x000fe400078e00ff */
[----:B------:R-:W-:Y:S02]  /*8180*/  IMAD R20, R20, 0x40, R11 ;  /* 0x0000004014147824 */ /* 0x000fe400078e020b */
[----:B------:R-:W-:Y:S02]  /*8190*/  IMAD.MOV.U32 R24, RZ, RZ, RZ ;  /* 0x000000ffff187224 */ /* 0x000fe400078e00ff */
[----:B------:R-:W-:Y:S02]  /*81a0*/  IMAD.MOV.U32 R4, RZ, RZ, R13 ;  /* 0x000000ffff047224 */ /* 0x000fe400078e000d */
[----:B------:R-:W-:Y:S02]  /*81b0*/  IMAD.MOV.U32 R5, RZ, RZ, R3 ;  /* 0x000000ffff057224 */ /* 0x000fe400078e0003 */
[----:B------:R-:W-:-:S07]  /*81c0*/  IMAD.MOV.U32 R7, RZ, RZ, R8 ;  /* 0x000000ffff077224 */ /* 0x000fce00078e0008 */
.L_x_170:
[----:B------:R-:W0:Y:S01]  /*81d0*/  S2R R15, SR_CgaCtaId ;  /* 0x00000000000f7919 */ /* 0x000e220000008800 */
[----:B------:R-:W-:Y:S02]  /*81e0*/  MOV R14, 0x400 ;  /* 0x00000400000e7802 */ /* 0x000fe40000000f00 */
[----:B------:R-:W-:Y:S02]  /*81f0*/  ISETP.NE.AND P1, PT, R0, RZ, PT ;  /* 0x000000ff0000720c */ /* 0x000fe40003f25270 */
[----:B0-----:R-:W-:Y:S02]  /*8200*/  LEA R22, R15, R14, 0x18 ;  /* 0x0000000e0f167211 */ /* 0x001fe400078ec0ff */
[----:B------:R-:W-:-:S09]  /*8210*/  SHF.L.U32 R14, R5, 0x1f, RZ ;  /* 0x0000001f050e7819 */ /* 0x000fd200000006ff */
[----:B------:R-:W0:Y:S01]  /*8220*/  @!P1 LDC R15, c[0x0][0x500] ;  /* 0x00014000ff0f9b82 */ /* 0x000e220000000800 */
[----:B------:R-:W-:-:S04]  /*8230*/  IMAD R23, R7, 0x8, R22 ;  /* 0x0000000807177824 */ /* 0x000fc800078e0216 */
[----:B------:R-:W1:Y:S02]  /*8240*/  SYNCS.PHASECHK.TRANS64.TRYWAIT P0, [R23+URZ+0x10], R14 ;  /* 0x0000100e170075a7 */ /* 0x000e64000800017f */
[----:B-1----:R-:W-:Y:S05]  /*8250*/  @!P0 BRA `(.L_x_168) ;  /* 0x0000000c00608947 */ /* 0x002fea0003800000 */
.L_x_185:
[----:B-1----:R-:W-:Y:S01]  /*8260*/  PRMT R14, R19, 0x9910, RZ ;  /* 0x00009910130e7816 */ /* 0x002fe200000000ff */
[----:B0-----:R0:W-:Y:S03]  /*8270*/  @!P1 SYNCS.ARRIVE.TRANS64 RZ, [R23+URZ], R15 ;  /* 0x0000000f17ff99a7 */ /* 0x0011e6000800003f */
[----:B------:R-:W-:-:S13]  /*8280*/  ISETP.NE.AND P0, PT, R14, 0x2, PT ;  /* 0x000000020e00780c */ /* 0x000fda0003f05270 */
[----:B0-----:R-:W-:Y:S05]  /*8290*/  @P0 BRA `(.L_x_169) ;  /* 0x0000000000040947 */ /* 0x001fea0003800000 */
[----:B------:R-:W-:Y:S01]  /*82a0*/  BPT.TRAP 0x1 ;  /* 0x000000040000795c */ /* 0x000fe20000300000 */
.L_x_169:
[----:B------:R-:W-:Y:S01]  /*82b0*/  IMAD R14, R7, 0x10000, R22 ;  /* 0x00010000070e7824 */ /* 0x000fe200078e0216 */
[----:B------:R-:W-:Y:S01]  /*82c0*/  R2UR UR34, R24 ;  /* 0x00000000182272ca */ /* 0x000fe200000e0000 */
[----:B------:R-:W-:Y:S01]  /*82d0*/  VIADD R4, R4, 0xffffffff ;  /* 0xffffffff04047836 */ /* 0x000fe20000000000 */
[----:B------:R-:W-:Y:S01]  /*82e0*/  R2UR UR33, R23 ;  /* 0x00000000172172ca */ /* 0x000fe200000e0000 */
[----:B------:R-:W-:Y:S01]  /*82f0*/  UIADD3 UR14, UP0, UR30, 0xf0, URZ ;  /* 0x000000f01e0e7890 */ /* 0x000fe2000ff1e03f */
[----:B------:R-:W-:Y:S01]  /*8300*/  R2UR UR24, R14 ;  /* 0x000000000e1872ca */ /* 0x000fe200000e0000 */
[----:B------:R-:W-:Y:S01]  /*8310*/  IMAD R14, R7, 0x1000, R12 ;  /* 0x00001000070e7824 */ /* 0x000fe200078e020c */
[----:B------:R-:W-:Y:S01]  /*8320*/  R2UR UR36, R6 ;  /* 0x00000000062472ca */ /* 0x000fe200000e0000 */
[----:B------:R-:W-:Y:S01]  /*8330*/  UIADD3 UR42, UP1, UR30, 0x1f0, URZ ;  /* 0x000001f01e2a7890 */ /* 0x000fe2000ff3e03f */
[----:B------:R-:W-:Y:S01]  /*8340*/  R2UR UR35, R21 ;  /* 0x00000000152372ca */ /* 0x000fe200000e0000 */
[----:B------:R-:W-:Y:S01]  /*8350*/  IMAD R14, R14, 0x4, R22 ;  /* 0x000000040e0e7824 */ /* 0x000fe200078e0216 */
[----:B------:R-:W-:Y:S01]  /*8360*/  R2UR UR19, R20 ;  /* 0x00000000141372ca */ /* 0x000fe200000e0000 */
[----:B------:R-:W-:Y:S01]  /*8370*/  UIADD3.X UR15, URZ, UR31, URZ, UP0, !UPT ;  /* 0x0000001f3f0f7290 */ /* 0x000fe200087fe43f */
[----:B------:R-:W-:Y:S01]  /*8380*/  ISETP.GT.AND P1, PT, R4, 0x1, PT ;  /* 0x000000010400780c */ /* 0x000fe20003f24270 */
[----:B------:R-:W-:Y:S01]  /*8390*/  UIADD3 UR26, UR34, 0x20, URZ ;  /* 0x00000020221a7890 */ /* 0x000fe2000fffe03f */
[----:B------:R-:W-:Y:S01]  /*83a0*/  R2UR UR8, R14 ;  /* 0x000000000e0872ca */ /* 0x000fe200000e0000 */
[----:B------:R-:W-:Y:S01]  /*83b0*/  UIADD3.X UR43, URZ, UR31, URZ, UP1, !UPT ;  /* 0x0000001f3f2b7290 */ /* 0x000fe20008ffe43f */
[----:B------:R-:W-:Y:S01]  /*83c0*/  VIADD R7, R7, 0x1 ;  /* 0x0000000107077836 */ /* 0x000fe20000000000 */
[----:B------:R-:W-:Y:S01]  /*83d0*/  UIADD3 UR32, UR24, 0x100, URZ ;  /* 0x0000010018207890 */ /* 0x000fe2000fffe03f */
[----:B------:R-:W-:Y:S01]  /*83e0*/  VIADD R24, R24, 0x40 ;  /* 0x0000004018187836 */ /* 0x000fe20000000000 */
[----:B------:R-:W-:Y:S01]  /*83f0*/  UIADD3 UR24, UR24, 0x8100, URZ ;  /* 0x0000810018187890 */ /* 0x000fe2000fffe03f */
[----:B------:R-:W-:Y:S01]  /*8400*/  UMOV UR22, 0x0 ;  /* 0x0000000000167882 */ /* 0x000fe20000000000 */
[----:B------:R-:W-:Y:S01]  /*8410*/  UMOV UR23, 0x10000000 ;  /* 0x1000000000177882 */ /* 0x000fe20000000000 */
[----:B------:R-:W-:Y:S01]  /*8420*/  ISETP.NE.AND P0, PT, R7, 0x2, PT ;  /* 0x000000020700780c */ /* 0x000fe20003f05270 */
[----:B------:R-:W-:Y:S01]  /*8430*/  UMOV UR25, UR33 ;  /* 0x0000002100197c82 */ /* 0x000fe20008000000 */
[----:B------:R-:W-:Y:S01]  /*8440*/  UMOV UR28, UR36 ;  /* 0x00000024001c7c82 */ /* 0x000fe20008000000 */
[----:B------:R-:W-:-:S02]  /*8450*/  UMOV UR27, UR35 ;  /* 0x00000023001b7c82 */ /* 0x000fc40008000000 */
[----:B------:R-:W-:Y:S01]  /*8460*/  UIADD3 UR16, UR8, 0x20100, URZ ;  /* 0x0002010008107890 */ /* 0x000fe2000fffe03f */
[----:B------:R0:W-:Y:S01]  /*8470*/  UTMALDG.3D [UR32], [UR14], desc[UR22] ;  /* 0x000016200e0075b4 */ /* 0x0001e20008011000 */
[----:B------:R-:W-:Y:S01]  /*8480*/  UIADD3 UR8, UR8, 0x22100, URZ ;  /* 0x0002210008087890 */ /* 0x000fe2000fffe03f */
[----:B------:R-:W-:Y:S01]  /*8490*/  SEL R14, RZ, 0x1, P0 ;  /* 0x00000001ff0e7807 */ /* 0x000fe20000000000 */
[----:B------:R-:W-:Y:S01]  /*84a0*/  UMOV UR7, 0x30000 ;  /* 0x0003000000077882 */ /* 0x000fe20000000000 */
[----:B------:R-:W-:Y:S01]  /*84b0*/  UMOV UR17, UR33 ;  /* 0x0000002100117c82 */ /* 0x000fe20008000000 */
[----:B------:R-:W-:Y:S01]  /*84c0*/  UMOV UR18, UR34 ;  /* 0x0000002200127c82 */ /* 0x000fe20008000000 */
[----:B------:R-:W-:Y:S01]  /*84d0*/  UMOV UR20, UR36 ;  /* 0x0000002400147c82 */ /* 0x000fe20008000000 */
[----:B------:R-:W-:Y:S01]  /*84e0*/  UMOV UR9, UR33 ;  /* 0x0000002100097c82 */ /* 0x000fe20008000000 */
[----:B------:R-:W-:Y:S01]  /*84f0*/  UMOV UR11, UR19 ;  /* 0x00000013000b7c82 */ /* 0x000fe20008000000 */
[----:B------:R-:W-:Y:S01]  /*8500*/  UMOV UR12, UR36 ;  /* 0x00000024000c7c82 */ /* 0x000fe20008000000 */
[----:B------:R0:W-:Y:S01]  /*8510*/  UTMALDG.3D [UR24], [UR14], desc[UR22] ;  /* 0x000016180e0075b4 */ /* 0x0001e20008011000 */
[----:B------:R-:W-:Y:S01]  /*8520*/  UMOV UR10, UR26 ;  /* 0x0000001a000a7c82 */ /* 0x000fe20008000000 */
[----:B------:R-:W-:-:S02]  /*8530*/  LOP3.LUT R5, R5, R14, RZ, 0x3c, !PT ;  /* 0x0000000e05057212 */ /* 0x000fc400078e3cff */
[----:B------:R-:W-:Y:S01]  /*8540*/  SEL R7, R7, RZ, P0 ;  /* 0x000000ff07077207 */ /* 0x000fe20000000000 */
[----:B------:R0:W-:Y:S01]  /*8550*/  UTMALDG.3D.MULTICAST [UR16], [UR42], UR7, desc[UR22] ;  /* 0x000016102a0073b4 */ /* 0x0001e20008011807 */
[----:B------:R0:W-:Y:S02]  /*8560*/  UTMALDG.3D.MULTICAST [UR8], [UR42], UR7, desc[UR22] ;  /* 0x000016082a0073b4 */ /* 0x0001e40008011807 */
[----:B0-----:R-:W-:Y:S05]  /*8570*/  @P1 BRA `(.L_x_170) ;  /* 0xfffffffc00141947 */ /* 0x001fea000383ffff */
.L_x_167:
[----:B------:R-:W-:Y:S05]  /*8580*/  BSYNC B1 ;  /* 0x0000000000017941 */ /* 0x000fea0003800000 */
.L_x_166:
[----:B------:R-:W-:Y:S01]  /*8590*/  LOP3.LUT P1, RZ, R10, 0xff, RZ, 0xc0, !PT ;  /* 0x000000ff0aff7812 */ /* 0x000fe2000782c0ff */
[----:B------:R-:W-:Y:S01]  /*85a0*/  IMAD.IADD R8, R9, 0x1, R8 ;  /* 0x0000000109087824 */ /* 0x000fe200078e0208 */
[----:B------:R-:W-:Y:S01]  /*85b0*/  IADD3 R16, P2, R16, UR38, RZ ;  /* 0x0000002610107c10 */ /* 0x000fe2000ff5e0ff */
[----:B------:R-:W-:Y:S01]  /*85c0*/  ULDC.64 UR8, c[0x0][0x650] ;  /* 0x0001940000087ab9 */ /* 0x000fe20000000a00 */
[----:B------:R-:W-:Y:S01]  /*85d0*/  BSSY B1, `(.L_x_171) ;  /* 0x000006d000017945 */ /* 0x000fe20003800000 */
[----:B------:R-:W-:Y:S01]  /*85e0*/  IMAD.MOV.U32 R21, RZ, RZ, -0x1 ;  /* 0xffffffffff157424 */ /* 0x000fe200078e00ff */
[----:B------:R-:W-:Y:S01]  /*85f0*/  SHF.R.U32.HI R4, RZ, 0x1, R8 ;  /* 0x00000001ff047819 */ /* 0x000fe20000011608 */
[----:B------:R-:W-:Y:S01]  /*8600*/  IMAD.MOV.U32 R20, RZ, RZ, -0x1 ;  /* 0xffffffffff147424 */ /* 0x000fe200078e00ff */
[----:B------:R-:W-:Y:S02]  /*8610*/  ISETP.GT.U32.AND P0, PT, R8, 0x1, PT ;  /* 0x000000010800780c */ /* 0x000fe40003f04070 */
[----:B------:R-:W-:-:S02]  /*8620*/  LOP3.LUT R4, R4, 0x1, RZ, 0xc0, !PT ;  /* 0x0000000104047812 */ /* 0x000fc400078ec0ff */
[----:B------:R-:W-:Y:S01]  /*8630*/  ISETP.LT.U32.AND P0, PT, R9, 0x2, P0 ;  /* 0x000000020900780c */ /* 0x000fe20000701070 */
[----:B------:R-:W0:Y:S01]  /*8640*/  @P1 S2R R6, SR_CgaCtaId ;  /* 0x0000000000061919 */ /* 0x000e220000008800 */
[----:B------:R-:W-:Y:S02]  /*8650*/  @P1 MOV R5, 0x400 ;  /* 0x0000040000051802 */ /* 0x000fe40000000f00 */
[----:B------:R-:W-:Y:S02]  /*8660*/  IADD3.X R17, R17, UR41, RZ, P2, !PT ;  /* 0x0000002911117c10 */ /* 0x000fe400097fe4ff */
[----:B------:R-:W-:Y:S02]  /*8670*/  ISETP.GE.U32.AND P2, PT, R16, UR8, PT ;  /* 0x0000000810007c0c */ /* 0x000fe4000bf46070 */
[----:B------:R-:W-:Y:S02]  /*8680*/  LOP3.LUT R8, R8, 0x1, RZ, 0xc0, !PT ;  /* 0x0000000108087812 */ /* 0x000fe400078ec0ff */
[----:B------:R-:W-:-:S02]  /*8690*/  PRMT R10, RZ, 0x7610, R10 ;  /* 0x00007610ff0a7816 */ /* 0x000fc4000000000a */
[----:B0-----:R-:W-:Y:S01]  /*86a0*/  @P1 LEA R5, R6, R5, 0x18 ;  /* 0x0000000506051211 */ /* 0x001fe200078ec0ff */
[----:B------:R-:W-:-:S03]  /*86b0*/  IMAD.MOV.U32 R6, RZ, RZ, -0x1 ;  /* 0xffffffffff067424 */ /* 0x000fc600078e00ff */
[----:B------:R0:W-:Y:S01]  /*86c0*/  @P1 SYNCS.ARRIVE.TRANS64.A1T0 RZ, [R5+URZ+0x38], RZ ;  /* 0x000038ff05ff19a7 */ /* 0x0001e2000810003f */
[----:B------:R-:W-:Y:S02]  /*86d0*/  ISETP.NE.U32.AND P1, PT, R4, 0x1, PT ;  /* 0x000000010400780c */ /* 0x000fe40003f25070 */
[----:B------:R-:W-:Y:S02]  /*86e0*/  SEL R4, RZ, 0x1, !P0 ;  /* 0x00000001ff047807 */ /* 0x000fe40004000000 */
[----:B------:R-:W-:Y:S02]  /*86f0*/  ISETP.GE.U32.AND.EX P0, PT, R17, UR9, PT, P2 ;  /* 0x0000000911007c0c */ /* 0x000fe4000bf06120 */
[----:B------:R-:W-:-:S04]  /*8700*/  ISETP.GT.U32.AND P1, PT, R9, 0x1, !P1 ;  /* 0x000000010900780c */ /* 0x000fc80004f24070 */
[----:B0-----:R-:W-:-:S04]  /*8710*/  SEL R5, RZ, 0x1, !P1 ;  /* 0x00000001ff057807 */ /* 0x001fc80004800000 */
[--C-:B------:R-:W-:Y:S02]  /*8720*/  LOP3.LUT R3, R5, R3, R4.reuse, 0x96, !PT ;  /* 0x0000000305037212 */ /* 0x100fe400078e9604 */
[----:B------:R-:W-:Y:S01]  /*8730*/  PRMT R4, RZ, 0x7610, R4 ;  /* 0x00007610ff047816 */ /* 0x000fe20000000004 */
[----:B------:R-:W-:Y:S06]  /*8740*/  @P0 BRA `(.L_x_172) ;  /* 0x0000000400540947 */ /* 0x000fec0003800000 */
[----:B------:R-:W0:Y:S01]  /*8750*/  S2R R15, SR_CTAID.X ;  /* 0x00000000000f7919 */ /* 0x000e220000002500 */
[----:B------:R-:W-:Y:S01]  /*8760*/  ULDC.64 UR8, c[0x0][0x628] ;  /* 0x00018a0000087ab9 */ /* 0x000fe20000000a00 */
[----:B------:R-:W-:Y:S01]  /*8770*/  ULDC UR10, c[0x0][0x630] ;  /* 0x00018c00000a7ab9 */ /* 0x000fe20000000800 */
[----:B------:R-:W-:Y:S01]  /*8780*/  ISETP.NE.U32.AND P0, PT, RZ, UR8, PT ;  /* 0x00000008ff007c0c */ /* 0x000fe2000bf05070 */
[----:B------:R-:W1:Y:S01]  /*8790*/  S2R R20, SR_CTAID.Y ;  /* 0x0000000000147919 */ /* 0x000e620000002600 */
[----:B------:R-:W-:Y:S01]  /*87a0*/  ULDC UR11, c[0x0][0x150] ;  /* 0x00005400000b7ab9 */ /* 0x000fe20000000800 */
[----:B------:R-:W-:Y:S01]  /*87b0*/  IMAD.MOV.U32 R4, RZ, RZ, R16 ;  /* 0x000000ffff047224 */ /* 0x000fe200078e0010 */
[----:B------:R-:W-:Y:S01]  /*87c0*/  ISETP.NE.AND.EX P0, PT, RZ, UR9, PT, P0 ;  /* 0x00000009ff007c0c */ /* 0x000fe2000bf05300 */
[----:B------:R-:W-:Y:S01]  /*87d0*/  IMAD.MOV.U32 R5, RZ, RZ, R17 ;  /* 0x000000ffff057224 */ /* 0x000fe200078e0011 */
[----:B0-----:R-:W-:-:S11]  /*87e0*/  I2FP.F32.U32 R22, R15 ;  /* 0x0000000f00167245 */ /* 0x001fd60000201000 */
[----:B------:R-:W-:Y:S05]  /*87f0*/  @!P0 BRA `(.L_x_173) ;  /* 0x0000000000288947 */ /* 0x000fea0003800000 */
[----:B------:R-:W-:Y:S02]  /*8800*/  ULDC UR7, c[0x0][0x634] ;  /* 0x00018d0000077ab9 */ /* 0x000fe40000000800 */
[----:B------:R-:W-:-:S05]  /*8810*/  IADD3 R5, P0, R16, UR7, RZ ;  /* 0x0000000710057c10 */ /* 0x000fca000ff1e0ff */
[----:B------:R-:W-:-:S04]  /*8820*/  IMAD.X R21, RZ, RZ, R17, P0 ;  /* 0x000000ffff157224 */ /* 0x000fc800000e0611 */
[----:B------:R-:W-:-:S04]  /*8830*/  IMAD.WIDE.U32 R6, R21, UR8, RZ ;  /* 0x0000000815067c25 */ /* 0x000fc8000f8e00ff */
[----:B------:R-:W-:-:S04]  /*8840*/  IMAD.WIDE.U32 R6, P0, R5, UR9, R6 ;  /* 0x0000000905067c25 */ /* 0x000fc8000f800006 */
[----:B------:R-:W-:-:S04]  /*8850*/  IMAD.WIDE.U32 R4, R5, UR8, RZ ;  /* 0x0000000805047c25 */ /* 0x000fc8000f8e00ff */
[----:B------:R-:W-:Y:S01]  /*8860*/  IMAD.MOV.U32 R4, RZ, RZ, R7 ;  /* 0x000000ffff047224 */ /* 0x000fe200078e0007 */
[----:B------:R-:W-:Y:S01]  /*8870*/  IADD3 RZ, P1, R5, R6, RZ ;  /* 0x0000000605ff7210 */ /* 0x000fe20007f3e0ff */
[----:B------:R-:W-:-:S04]  /*8880*/  IMAD.X R5, RZ, RZ, RZ, P0 ;  /* 0x000000ffff057224 */ /* 0x000fc800000e06ff */
[----:B------:R-:W-:-:S08]  /*8890*/  IMAD.WIDE.U32.X R4, R21, UR9, R4, P1 ;  /* 0x0000000915047c25 */ /* 0x000fd000088e0404 */
.L_x_173:
[--C-:B------:R-:W-:Y:S01]  /*88a0*/  SHF.R.U64 R14, R4, UR10, R5.reuse ;  /* 0x0000000a040e7c19 */ /* 0x100fe20008001205 */
[----:B------:R-:W-:Y:S01]  /*88b0*/  FMUL R22, R22, UR11 ;  /* 0x0000000b16167c20 */ /* 0x000fe20008400000 */
[----:B------:R-:W-:Y:S01]  /*88c0*/  SHF.R.U32.HI R4, RZ, UR10, R5 ;  /* 0x0000000aff047c19 */ /* 0x000fe20008011605 */
[----:B------:R-:W0:Y:S01]  /*88d0*/  LDC R6, c[0x0][0x144] ;  /* 0x00005100ff067b82 */ /* 0x000e220000000800 */
[----:B------:R-:W-:Y:S01]  /*88e0*/  IADD3 R5, P0, RZ, -R14, RZ ;  /* 0x8000000eff057210 */ /* 0x000fe20007f1e0ff */
[----:B------:R-:W-:Y:S01]  /*88f0*/  ULDC UR7, c[0x0][0x154] ;  /* 0x0000550000077ab9 */ /* 0x000fe20000000800 */
[----:B-1----:R-:W-:Y:S01]  /*8900*/  I2FP.F32.U32 R7, R20 ;  /* 0x0000001400077245 */ /* 0x002fe20000201000 */
[----:B------:R-:W1:Y:S01]  /*8910*/  F2I.U32.TRUNC.NTZ R22, R22 ;  /* 0x0000001600167305 */ /* 0x000e62000020f000 */
[----:B------:R-:W-:Y:S01]  /*8920*/  ULDC.64 UR8, c[0x0][0x620] ;  /* 0x0001880000087ab9 */ /* 0x000fe20000000a00 */
[----:B------:R-:W-:Y:S01]  /*8930*/  IMAD.X R4, RZ, RZ, ~R4, P0 ;  /* 0x000000ffff047224 */ /* 0x000fe200000e0e04 */
[----:B------:R-:W-:Y:S01]  /*8940*/  ISETP.NE.AND P2, PT, R2, 0x1, PT ;  /* 0x000000010200780c */ /* 0x000fe20003f45270 */
[----:B------:R-:W-:Y:S01]  /*8950*/  FMUL R23, R7, UR7 ;  /* 0x0000000707177c20 */ /* 0x000fe20008400000 */
[----:B------:R-:W2:Y:S01]  /*8960*/  LDC R25, c[0x0][0x148] ;  /* 0x00005200ff197b82 */ /* 0x000ea20000000800 */
[----:B------:R-:W-:Y:S01]  /*8970*/  IMAD R4, R4, UR8, RZ ;  /* 0x0000000804047c24 */ /* 0x000fe2000f8e02ff */
[----:B------:R-:W-:-:S03]  /*8980*/  ULDC UR7, c[0x0][0x618] ;  /* 0x0001860000077ab9 */ /* 0x000fc60000000800 */
[----:B------:R-:W3:Y:S01]  /*8990*/  F2I.U32.TRUNC.NTZ R23, R23 ;  /* 0x0000001700177305 */ /* 0x000ee2000020f000 */
[C---:B------:R-:W-:Y:S02]  /*89a0*/  IMAD R7, R5.reuse, UR9, R4 ;  /* 0x0000000905077c24 */ /* 0x040fe4000f8e0204 */
[----:B------:R-:W-:Y:S01]  /*89b0*/  IMAD.WIDE.U32 R4, R5, UR8, R16 ;  /* 0x0000000805047c25 */ /* 0x000fe2000f8e0010 */
[----:B------:R-:W-:Y:S02]  /*89c0*/  ULDC.64 UR8, c[0x0][0x640] ;  /* 0x0001900000087ab9 */ /* 0x000fe40000000a00 */
[----:B------:R-:W-:Y:S01]  /*89d0*/  ISETP.NE.U32.AND P0, PT, RZ, UR8, PT ;  /* 0x00000008ff007c0c */ /* 0x000fe2000bf05070 */
[----:B------:R-:W-:Y:S02]  /*89e0*/  IMAD.IADD R5, R5, 0x1, R7 ;  /* 0x0000000105057824 */ /* 0x000fe400078e0207 */
[----:B-1----:R-:W-:Y:S01]  /*89f0*/  IMAD.MOV R22, RZ, RZ, -R22 ;  /* 0x000000ffff167224 */ /* 0x002fe200078e0a16 */
[----:B------:R-:W-:-:S02]  /*8a00*/  ISETP.NE.AND.EX P0, PT, RZ, UR9, PT, P0 ;  /* 0x00000009ff007c0c */ /* 0x000fc4000bf05300 */
[----:B------:R-:W-:Y:S01]  /*8a10*/  SHF.R.U64 R21, R4, UR7, R5 ;  /* 0x0000000704157c19 */ /* 0x000fe20008001205 */
[----:B0-----:R-:W-:Y:S01]  /*8a20*/  IMAD R15, R6, R22, R15 ;  /* 0x00000016060f7224 */ /* 0x001fe200078e020f */
[----:B------:R-:W-:Y:S01]  /*8a30*/  SHF.R.U32.HI R4, RZ, UR7, R5 ;  /* 0x00000007ff047c19 */ /* 0x000fe20008011605 */
[----:B------:R-:W-:Y:S01]  /*8a40*/  ULDC UR7, c[0x0][0x608] ;  /* 0x0001820000077ab9 */ /* 0x000fe20000000800 */
[----:B---3--:R-:W-:Y:S02]  /*8a50*/  IMAD.MOV R6, RZ, RZ, -R23 ;  /* 0x000000ffff067224 */ /* 0x008fe400078e0a17 */
[--C-:B------:R-:W-:Y:S02]  /*8a60*/  SHF.R.U64 R22, R21, UR7, R4.reuse ;  /* 0x0000000715167c19 */ /* 0x100fe40008001204 */
[----:B------:R-:W-:Y:S01]  /*8a70*/  SHF.R.U32.HI R5, RZ, UR7, R4 ;  /* 0x00000007ff057c19 */ /* 0x000fe20008011604 */
[----:B------:R-:W-:Y:S01]  /*8a80*/  ULDC UR7, c[0x0][0x658] ;  /* 0x0001960000077ab9 */ /* 0x000fe20000000800 */
[----:B--2---:R-:W-:-:S02]  /*8a90*/  @P2 IMAD R15, R25, R6, R20 ;  /* 0x00000006190f2224 */ /* 0x004fc400078e0214 */
[--C-:B------:R-:W-:Y:S02]  /*8aa0*/  SHF.R.U64 R20, R22, UR7, R5.reuse ;  /* 0x0000000716147c19 */ /* 0x100fe40008001205 */
[----:B------:R-:W-:-:S03]  /*8ab0*/  SHF.R.U32.HI R23, RZ, UR7, R5 ;  /* 0x00000007ff177c19 */ /* 0x000fc60008011605 */
[----:B------:R-:W-:Y:S02]  /*8ac0*/  IMAD.MOV.U32 R6, RZ, RZ, R20 ;  /* 0x000000ffff067224 */ /* 0x000fe400078e0014 */
[----:B------:R-:W-:Y:S01]  /*8ad0*/  IMAD.MOV.U32 R5, RZ, RZ, R23 ;  /* 0x000000ffff057224 */ /* 0x000fe200078e0017 */
[----:B------:R-:W-:Y:S06]  /*8ae0*/  @!P0 BRA `(.L_x_174) ;  /* 0x00000000002c8947 */ /* 0x000fec0003800000 */
        /* <DEDUP_REMOVED lines=9> */
[----:B------:R-:W-:-:S04]  /*8b80*/  IMAD.WIDE.U32.X R4, R23, UR9, R4, P1 ;  /* 0x0000000917047c25 */ /* 0x000fc800088e0404 */
[----:B------:R-:W-:-:S07]  /*8b90*/  IMAD.MOV.U32 R6, RZ, RZ, R4 ;  /* 0x000000ffff067224 */ /* 0x000fce00078e0004 */
.L_x_174:
[----:B------:R-:W-:Y:S01]  /*8ba0*/  ULDC UR7, c[0x0][0x648] ;  /* 0x0001920000077ab9 */ /* 0x000fe20000000800 */
[----:B------:R-:W-:Y:S01]  /*8bb0*/  LOP3.LUT R4, R22, UR6, RZ, 0xc0, !PT ;  /* 0x0000000616047c12 */ /* 0x000fe2000f8ec0ff */
[----:B------:R-:W-:Y:S01]  /*8bc0*/  ULDC UR8, c[0x0][0x610] ;  /* 0x0001840000087ab9 */ /* 0x000fe20000000800 */
[----:B------:R-:W-:Y:S01]  /*8bd0*/  SHF.R.U64 R5, R6, UR7, R5 ;  /* 0x0000000706057c19 */ /* 0x000fe20008001205 */
[----:B------:R-:W-:Y:S01]  /*8be0*/  ULDC UR7, c[0x0][0x638] ;  /* 0x00018e0000077ab9 */ /* 0x000fe20000000800 */
[----:B------:R-:W-:-:S03]  /*8bf0*/  LOP3.LUT R21, R21, UR4, RZ, 0xc0, !PT ;  /* 0x0000000415157c12 */ /* 0x000fc6000f8ec0ff */
[----:B------:R-:W-:Y:S02]  /*8c00*/  IMAD.MOV R7, RZ, RZ, -R5 ;  /* 0x000000ffff077224 */ /* 0x000fe400078e0a05 */
[----:B------:R-:W-:Y:S02]  /*8c10*/  IMAD R4, R5, UR5, R4 ;  /* 0x0000000505047c24 */ /* 0x000fe4000f8e0204 */
[----:B------:R-:W-:Y:S01]  /*8c20*/  IMAD R20, R7, UR7, R20 ;  /* 0x0000000707147c24 */ /* 0x000fe2000f8e0214 */
[----:B------:R-:W-:Y:S01]  /*8c30*/  ULDC UR7, c[0x0][0x600] ;  /* 0x0001800000077ab9 */ /* 0x000fe20000000800 */
[----:B------:R-:W-:Y:S02]  /*8c40*/  IMAD R15, R4, UR8, R15 ;  /* 0x00000008040f7c24 */ /* 0x000fe4000f8e020f */
[----:B------:R-:W-:Y:S02]  /*8c50*/  IMAD R6, R20, UR7, R21 ;  /* 0x0000000714067c24 */ /* 0x000fe4000f8e0215 */
[----:B------:R-:W-:-:S03]  /*8c60*/  IMAD.MOV.U32 R4, RZ, RZ, 0x1 ;  /* 0x00000001ff047424 */ /* 0x000fc600078e00ff */
[----:B------:R-:W-:Y:S02]  /*8c70*/  SEL R20, R6, R15, !P2 ;  /* 0x0000000f06147207 */ /* 0x000fe40005000000 */
[----:B------:R-:W-:Y:S01]  /*8c80*/  SEL R21, R15, R6, !P2 ;  /* 0x000000060f157207 */ /* 0x000fe20005000000 */
[----:B------:R-:W-:-:S07]  /*8c90*/  IMAD.MOV.U32 R6, RZ, RZ, R14 ;  /* 0x000000ffff067224 */ /* 0x000fce00078e000e */
.L_x_172:
[----:B------:R-:W-:Y:S05]  /*8ca0*/  BSYNC B1 ;  /* 0x0000000000017941 */ /* 0x000fea0003800000 */
.L_x_171:
[----:B------:R-:W-:-:S13]  /*8cb0*/  LOP3.LUT P0, RZ, R4, 0xff, RZ, 0xc0, !PT ;  /* 0x000000ff04ff7812 */ /* 0x000fda000780c0ff */
[----:B------:R-:W-:Y:S05]  /*8cc0*/  @P0 BRA `(.L_x_175) ;  /* 0xfffffff4000c0947 */ /* 0x000fea000383ffff */
[----:B------:R-:W-:Y:S05]  /*8cd0*/  BSYNC B0 ;  /* 0x0000000000007941 */ /* 0x000fea0003800000 */
.L_x_164:
[----:B------:R-:W-:-:S03]  /*8ce0*/  UMOV UR7, 0xffffffff ;  /* 0xffffffff00077882 */ /* 0x000fc60000000000 */
[----:B------:R-:W-:Y:S05]  /*8cf0*/  BRA.DIV UR7, `(.L_x_176) ;  /* 0x0000000207cc7947 */ /* 0x000fea000b800000 */
[----:B------:R-:W-:-:S13]  /*8d00*/  ELECT P6, URZ, PT ;  /* 0x00000000003f782f */ /* 0x000fda00038c0000 */
.L_x_188:
[----:B------:R-:W-:Y:S04]  /*8d10*/  BSSY B0, `(.L_x_177) ;  /* 0x0000019000007945 */ /* 0x000fe80003800000 */
[----:B------:R-:W-:Y:S05]  /*8d20*/  @!P6 BRA `(.L_x_178) ;  /* 0x00000000005ce947 */ /* 0x000fea0003800000 */
[----:B------:R-:W-:-:S04]  /*8d30*/  LOP3.LUT R18, R18, 0x2, RZ, 0xfc, !PT ;  /* 0x0000000212127812 */ /* 0x000fc800078efcff */
[----:B------:R-:W-:-:S13]  /*8d40*/  ISETP.NE.AND P0, PT, R18, 0x3, PT ;  /* 0x000000031200780c */ /* 0x000fda0003f05270 */
[----:B------:R-:W-:Y:S05]  /*8d50*/  @!P0 BRA `(.L_x_179) ;  /* 0x0000000000048947 */ /* 0x000fea0003800000 */
[----:B------:R-:W-:Y:S01]  /*8d60*/  BPT.TRAP 0x1 ;  /* 0x000000040000795c */ /* 0x000fe20000300000 */
.L_x_179:
[----:B------:R-:W0:Y:S01]  /*8d70*/  S2R R5, SR_CgaCtaId ;  /* 0x0000000000057919 */ /* 0x000e220000008800 */
[----:B------:R-:W-:Y:S02]  /*8d80*/  MOV R0, 0x400 ;  /* 0x0000040000007802 */ /* 0x000fe40000000f00 */
[----:B------:R-:W-:Y:S02]  /*8d90*/  SHF.L.U32 R2, R3, 0x1f, RZ ;  /* 0x0000001f03027819 */ /* 0x000fe400000006ff */
[----:B0-----:R-:W-:-:S05]  /*8da0*/  LEA R5, R5, R0, 0x18 ;  /* 0x0000000005057211 */ /* 0x001fca00078ec0ff */
[----:B------:R-:W-:-:S04]  /*8db0*/  VIADD R5, R5, 0x10 ;  /* 0x0000001005057836 */ /* 0x000fc80000000000 */
[C---:B------:R-:W-:Y:S02]  /*8dc0*/  IMAD R7, R8.reuse, 0x8, R5 ;  /* 0x0000000808077824 */ /* 0x040fe400078e0205 */
[----:B------:R-:W-:Y:S02]  /*8dd0*/  VIADD R8, R8, 0x1 ;  /* 0x0000000108087836 */ /* 0x000fe40000000000 */
[----:B------:R-:W0:Y:S03]  /*8de0*/  SYNCS.PHASECHK.TRANS64.TRYWAIT P0, [R7+URZ], R2 ;  /* 0x00000002070075a7 */ /* 0x000e26000800017f */
[----:B------:R-:W-:-:S04]  /*8df0*/  ISETP.NE.AND P1, PT, R8, 0x2, PT ;  /* 0x000000020800780c */ /* 0x000fc80003f25270 */
[----:B------:R-:W-:Y:S02]  /*8e00*/  SEL R0, RZ, 0x1, P1 ;  /* 0x00000001ff007807 */ /* 0x000fe40000800000 */
[----:B------:R-:W-:Y:S02]  /*8e10*/  SEL R8, R8, RZ, P1 ;  /* 0x000000ff08087207 */ /* 0x000fe40000800000 */
[----:B------:R-:W-:Y:S01]  /*8e20*/  LOP3.LUT R0, R3, R0, RZ, 0x3c, !PT ;  /* 0x0000000003007212 */ /* 0x000fe200078e3cff */
[----:B0-----:R-:W-:Y:S06]  /*8e30*/  @!P0 BRA `(.L_x_180) ;  /* 0x00000000009c8947 */ /* 0x001fec0003800000 */
.L_x_189:
[----:B------:R-:W-:Y:S01]  /*8e40*/  IMAD R5, R8, 0x8, R5 ;  /* 0x0000000808057824 */ /* 0x000fe200078e0205 */
[----:B------:R-:W-:-:S07]  /*8e50*/  SHF.L.U32 R0, R0, 0x1f, RZ ;  /* 0x0000001f00007819 */ /* 0x000fce00000006ff */
.L_x_181:
[----:B-1----:R1:W2:Y:S02]  /*8e60*/  SYNCS.PHASECHK.TRANS64.TRYWAIT P0, [R5+URZ], R0 ;  /* 0x00000000050075a7 */ /* 0x0022a4000800017f */
[----:B--2---:R-:W-:Y:S05]  /*8e70*/  @!P0 NANOSLEEP.SYNCS 0x989680 ;  /* 0x009896800000895d */ /* 0x004fea0003900000 */
[----:B------:R-:W2:Y:S02]  /*8e80*/  @!P0 SYNCS.PHASECHK.TRANS64 P0, [R5+URZ], R0 ;  /* 0x00000000050085a7 */ /* 0x000ea4000800007f */
[----:B--2---:R-:W-:Y:S05]  /*8e90*/  @!P0 BRA `(.L_x_181) ;  /* 0xfffffffc00f08947 */ /* 0x004fea000383ffff */
.L_x_178:
[----:B------:R-:W-:Y:S05]  /*8ea0*/  BSYNC B0 ;  /* 0x0000000000007941 */ /* 0x000fea0003800000 */
.L_x_177:
[----:B------:R-:W-:Y:S05]  /*8eb0*/  EXIT ;  /* 0x000000000000794d */ /* 0x000fea0003800000 */
.L_x_21:
[----:B-1----:R1:W2:Y:S02]  /*8ec0*/  SYNCS.PHASECHK.TRANS64.TRYWAIT P1, [R3+URZ], R0 ;  /* 0x00000000030075a7 */ /* 0x0022a4000802017f */
[----:B--2---:R-:W-:Y:S05]  /*8ed0*/  @!P1 NANOSLEEP.SYNCS 0x989680 ;  /* 0x009896800000995d */ /* 0x004fea0003900000 */
[----:B------:R-:W2:Y:S02]  /*8ee0*/  @!P1 SYNCS.PHASECHK.TRANS64 P1, [R3+URZ], R0 ;  /* 0x00000000030095a7 */ /* 0x000ea4000802007f */
[----:B--2---:R-:W-:Y:S05]  /*8ef0*/  @!P1 BRA `(.L_x_21) ;  /* 0xfffffffc00f09947 */ /* 0x004fea000383ffff */
[----:B------:R-:W-:Y:S05]  /*8f00*/  BRA `(.L_x_20) ;  /* 0xffffff8800287947 */ /* 0x000fea000383ffff */
.L_x_26:
[----:B-1----:R1:W2:Y:S02]  /*8f10*/  SYNCS.PHASECHK.TRANS64.TRYWAIT P1, [R5+URZ], R4 ;  /* 0x00000004050075a7 */ /* 0x0022a4000802017f */
[----:B--2---:R-:W-:Y:S05]  /*8f20*/  @!P1 NANOSLEEP.SYNCS 0x989680 ;  /* 0x009896800000995d */ /* 0x004fea0003900000 */
[----:B------:R-:W2:Y:S02]  /*8f30*/  @!P1 SYNCS.PHASECHK.TRANS64 P1, [R5+URZ], R4 ;  /* 0x00000004050095a7 */ /* 0x000ea4000802007f */
[----:B--2---:R-:W-:Y:S05]  /*8f40*/  @!P1 BRA `(.L_x_26) ;  /* 0xfffffffc00f09947 */ /* 0x004fea000383ffff */
[----:B------:R-:W-:Y:S05]  /*8f50*/  BRA `(.L_x_25) ;  /* 0xffffff9000387947 */ /* 0x000fea000383ffff */
.L_x_165:
[----:B------:R-:W-:Y:S01]  /*8f60*/  BSSY B1, `(.L_x_182) ;  /* 0x0000006000017945 */ /* 0x000fe20003800000 */
[----:B------:R-:W-:-:S07]  /*8f70*/  IMAD.MOV.U32 R15, RZ, RZ, -0x1 ;  /* 0xffffffffff0f7424 */ /* 0x000fce00078e00ff */
[----:B------:R-:W-:Y:S05]  /*8f80*/  WARPSYNC.COLLECTIVE R15, `(.L_x_183) ;  /* 0x000000000f0c7348 */ /* 0x000fea0003c00000 */
[----:B------:R-:W-:Y:S02]  /*8f90*/  ELECT P6, UR62, PT ;  /* 0x00000000003e782f */ /* 0x000fe400038c0000 */
[----:B------:R-:W-:Y:S01]  /*8fa0*/  MOV R14, UR62 ;  /* 0x0000003e000e7c02 */ /* 0x000fe20008000f00 */
[----:B------:R-:W-:Y:S10]  /*8fb0*/  ENDCOLLECTIVE ;  /* 0x000000000000791b */ /* 0x000ff40003800000 */
.L_x_183:
[----:B------:R-:W-:Y:S05]  /*8fc0*/  BSYNC B1 ;  /* 0x0000000000017941 */ /* 0x000fea0003800000 */
.L_x_182:
[----:B------:R-:W-:Y:S05]  /*8fd0*/  BRA `(.L_x_184) ;  /* 0xfffffff000547947 */ /* 0x000fea000383ffff */
.L_x_168:
[----:B-1----:R1:W2:Y:S02]  /*8fe0*/  SYNCS.PHASECHK.TRANS64.TRYWAIT P0, [R23+URZ+0x10], R14 ;  /* 0x0000100e170075a7 */ /* 0x0022a4000800017f */
[----:B--2---:R-:W-:Y:S05]  /*8ff0*/  @!P0 NANOSLEEP.SYNCS 0x989680 ;  /* 0x009896800000895d */ /* 0x004fea0003900000 */
[----:B------:R-:W2:Y:S02]  /*9000*/  @!P0 SYNCS.PHASECHK.TRANS64 P0, [R23+URZ+0x10], R14 ;  /* 0x0000100e170085a7 */ /* 0x000ea4000800007f */
[----:B--2---:R-:W-:Y:S05]  /*9010*/  @!P0 BRA `(.L_x_168) ;  /* 0xfffffffc00f08947 */ /* 0x004fea000383ffff */
[----:B------:R-:W-:Y:S05]  /*9020*/  BRA `(.L_x_185) ;  /* 0xfffffff0008c7947 */ /* 0x000fea000383ffff */
.L_x_176:
[----:B------:R-:W-:Y:S01]  /*9030*/  BSSY B0, `(.L_x_186) ;  /* 0x0000006000007945 */ /* 0x000fe20003800000 */
[----:B------:R-:W-:-:S07]  /*9040*/  IMAD.MOV.U32 R15, RZ, RZ, -0x1 ;  /* 0xffffffffff0f7424 */ /* 0x000fce00078e00ff */
[----:B------:R-:W-:Y:S05]  /*9050*/  WARPSYNC.COLLECTIVE R15, `(.L_x_187) ;  /* 0x000000000f0c7348 */ /* 0x000fea0003c00000 */
[----:B------:R-:W-:Y:S02]  /*9060*/  ELECT P6, UR62, PT ;  /* 0x00000000003e782f */ /* 0x000fe400038c0000 */
[----:B------:R-:W-:Y:S01]  /*9070*/  MOV R14, UR62 ;  /* 0x0000003e000e7c02 */ /* 0x000fe20008000f00 */
[----:B------:R-:W-:Y:S10]  /*9080*/  ENDCOLLECTIVE ;  /* 0x000000000000791b */ /* 0x000ff40003800000 */
.L_x_187:
[----:B------:R-:W-:Y:S05]  /*9090*/  BSYNC B0 ;  /* 0x0000000000007941 */ /* 0x000fea0003800000 */
.L_x_186:
[----:B------:R-:W-:Y:S05]  /*90a0*/  BRA `(.L_x_188) ;  /* 0xfffffffc00187947 */ /* 0x000fea000383ffff */
.L_x_180:
[----:B0-----:R0:W1:Y:S02]  /*90b0*/  SYNCS.PHASECHK.TRANS64.TRYWAIT P0, [R7+URZ], R2 ;  /* 0x00000002070075a7 */ /* 0x001064000800017f */
[----:B-1----:R-:W-:Y:S05]  /*90c0*/  @!P0 NANOSLEEP.SYNCS 0x989680 ;  /* 0x009896800000895d */ /* 0x002fea0003900000 */
[----:B------:R-:W1:Y:S02]  /*90d0*/  @!P0 SYNCS.PHASECHK.TRANS64 P0, [R7+URZ], R2 ;  /* 0x00000002070085a7 */ /* 0x000e64000800007f */
[----:B-1----:R-:W-:Y:S05]  /*90e0*/  @!P0 BRA `(.L_x_180) ;  /* 0xfffffffc00f08947 */ /* 0x002fea000383ffff */
[----:B------:R-:W-:Y:S05]  /*90f0*/  BRA `(.L_x_189) ;  /* 0xfffffffc00507947 */ /* 0x000fea000383ffff */
.L_x_190:
[----:B------:R-:W-:-:S00]  /*9100*/  BRA `(.L_x_190) ;  /* 0xfffffffc00fc7947 */ /* 0x000fc0000383ffff */
[----:B------:R-:W-:-:S00]  /*9110*/  NOP ;  /* 0x0000000000007918 */ /* 0x000fc00000000000 */
        /* <DEDUP_REMOVED lines=14> */
.L_x_191:


//--------------------- .nv.global.init           --------------------------
	.section	.nv.global.init,"aw",@progbits
.nv.global.init:
	.type		$str$22,@object
	.size		$str$22,($str$23 - $str$22)
$str$22:
        /*0000*/ 	.byte	0x6b, 0x5f, 0x74, 0x69, 0x6c, 0x65, 0x5f, 0x63, 0x6f, 0x75, 0x6e, 0x74, 0x20, 0x3e, 0x3d, 0x20
        /*0010*/ 	.byte	0x31, 0x00
	.type		$str$23,@object
	.size		$str$23,(__unnamed_1 - $str$23)
$str$23:
        /*0012*/ 	.byte	0x2f, 0x74, 0x6d, 0x70, 0x2f, 0x63, 0x75, 0x74, 0x6c, 0x61, 0x73, 0x73, 0x5f, 0x73, 0x77, 0x65
        /*0022*/ 	.byte	0x65, 0x70, 0x5f, 0x73, 0x72, 0x63, 0x2f, 0x69, 0x6e, 0x63, 0x6c, 0x75, 0x64, 0x65, 0x2f, 0x63
        /*0032*/ 	.byte	0x75, 0x74, 0x6c, 0x61, 0x73, 0x73, 0x2f, 0x67, 0x65, 0x6d, 0x6d, 0x2f, 0x63, 0x6f, 0x6c, 0x6c
        /*0042*/ 	.byte	0x65, 0x63, 0x74, 0x69, 0x76, 0x65, 0x2f, 0x73, 0x6d, 0x39, 0x30, 0x5f, 0x6d, 0x6d, 0x61, 0x5f
        /*0052*/ 	.byte	0x74, 0x6d, 0x61, 0x5f, 0x67, 0x6d, 0x6d, 0x61, 0x5f, 0x73, 0x73, 0x5f, 0x77, 0x61, 0x72, 0x70
        /*0062*/ 	.byte	0x73, 0x70, 0x65, 0x63, 0x69, 0x61, 0x6c, 0x69, 0x7a, 0x65, 0x64, 0x2e, 0x68, 0x70, 0x70, 0x00
	.type		__unnamed_1,@object
	.size		__unnamed_1,(.L_0 - __unnamed_1)
__unnamed_1:
        /*0072*/ 	.byte	0x76, 0x6f, 0x69, 0x64, 0x20, 0x63, 0x75, 0x74, 0x6c, 0x61, 0x73, 0x73, 0x3a, 0x3a, 0x67, 0x65
        /* <DEDUP_REMOVED lines=177> */
        /*0b92*/ 	.byte	0x6e, 0x74, 0x69, 0x74, 0x79, 0x5d, 0x00
.L_0:


//--------------------- .nv.shared._ZN7cutlass13device_kernelINS_4gemm6kernel13GemmUniversalIN4cute5tupleIJiiiiEEENS1_10collective13CollectiveMmaINS1_34MainloopSm90TmaGmmaWarpSpecializedILi2ENS5_IJNS4_1CILi2EEENSA_ILi1EEESC_EEENS1_35KernelTmaWarpSpecializedCooperativeEEENS5_IJNSA_ILi256EEENSA_ILi64EEESH_EEENS_10tfloat32_tENS5_IJlSC_lEEESJ_SK_NS4_8TiledMMAINS4_8MMA_AtomIJNS4_4SM904GMMA29MMA_64x64x8_F32TF32TF32_SS_TNILNSO_7ScaleInE1ELSQ_1EEEEEENS4_6LayoutISD_NS5_IJSC_NSA_ILi0EEESU_EEEEENS5_IJNS4_10UnderscoreESX_SX_EEEEENS4_13SM90_TMA_LOADENS4_14ComposedLayoutINS4_7SwizzleILi3ELi4ELi3EEENS4_18smem_ptr_flag_bitsILi32EEENST_INS5_IJNSA_ILi8EEENSA_ILi32EEEEEENS5_IJS17_SC_EEEEEEEvNS4_8identityENS4_23SM90_TMA_LOAD_MULTICASTES1B_vS1C_EENS_8epilogue10collective6detail29Sm90TmaWarpSpecializedAdapterINS1G_15DefaultEpilogueISJ_SK_SK_NS1F_6thread17LinearCombinationISJ_Li1EffLNS1K_9ScaleType4KindE0ELNS_15FloatRoundStyleE2ESJ_EENS1_15EpilogueDefaultEEEEEvvEEEEvNT_6ParamsE --------------------------
	.section	.nv.shared._ZN7cutlass13device_kernelINS_4gemm6kernel13GemmUniversalIN4cute5tupleIJiiiiEEENS1_10collective13CollectiveMmaINS1_34MainloopSm90TmaGmmaWarpSpecializedILi2ENS5_IJNS4_1CILi2EEENSA_ILi1EEESC_EEENS1_35KernelTmaWarpSpecializedCooperativeEEENS5_IJNSA_ILi256EEENSA_ILi64EEESH_EEENS_10tfloat32_tENS5_IJlSC_lEEESJ_SK_NS4_8TiledMMAINS4_8MMA_AtomIJNS4_4SM904GMMA29MMA_64x64x8_F32TF32TF32_SS_TNILNSO_7ScaleInE1ELSQ_1EEEEEENS4_6LayoutISD_NS5_IJSC_NSA_ILi0EEESU_EEEEENS5_IJNS4_10UnderscoreESX_SX_EEEEENS4_13SM90_TMA_LOADENS4_14ComposedLayoutINS4_7SwizzleILi3ELi4ELi3EEENS4_18smem_ptr_flag_bitsILi32EEENST_INS5_IJNSA_ILi8EEENSA_ILi32EEEEEENS5_IJS17_SC_EEEEEEEvNS4_8identityENS4_23SM90_TMA_LOAD_MULTICASTES1B_vS1C_EENS_8epilogue10collective6detail29Sm90TmaWarpSpecializedAdapterINS1G_15DefaultEpilogueISJ_SK_SK_NS1F_6thread17LinearCombinationISJ_Li1EffLNS1K_9ScaleType4KindE0ELNS_15FloatRoundStyleE2ESJ_EENS1_15EpilogueDefaultEEEEEvvEEEEvNT_6ParamsE,"aw",@nobits
	.sectionflags	@""
	.align	16
	.zero		1024


//--------------------- .nv.shared.reserved.0     --------------------------
	.section	.nv.shared.reserved.0,"aw",@nobits
	.weak		__nv_reservedSMEM_offset_0_alias
	.size		__nv_reservedSMEM_offset_0_alias, 0, 0
	.other		__nv_reservedSMEM_offset_0_alias,@"STO_CUDA_RESERVED_SHARED STV_DEFAULT"
__nv_reservedSMEM_offset_0_alias:
	.zero		0


//--------------------- .nv.global                --------------------------
	.section	.nv.global,"aw",@nobits
.nv.global:
	.type		_ZN39_INTERNAL_527cf036_4_k_cu_4cca4239_68614cute1_E,@object
	.size		_ZN39_INTERNAL_527cf036_4_k_cu_4cca4239_68614cute1_E,(_ZN39_INTERNAL_527cf036_4_k_cu_4cca4239_68614cuda3std3__45__cpo6cbeginE - _ZN39_INTERNAL_527cf036_4_k_cu_4cca4239_68614cute1_E)
_ZN39_INTERNAL_527cf036_4_k_cu_4cca4239_68614cute1_E:
	.zero		1
	.type		_ZN39_INTERNAL_527cf036_4_k_cu_4cca4239_68614cuda3std3__45__cpo6cbeginE,@object
	.size		_ZN39_INTERNAL_527cf036_4_k_cu_4cca4239_68614cuda3std3__45__cpo6cbeginE,(_ZN39_INTERNAL_527cf036_4_k_cu_4cca4239_68614cuda3std3__48in_placeE - _ZN39_INTERNAL_527cf036_4_k_cu_4cca4239_68614cuda3std3__45__cpo6cbeginE)
_ZN39_INTERNAL_527cf036_4_k_cu_4cca4239_68614cuda3std3__45__cpo6cbeginE:
	.zero		1
	.type		_ZN39_INTERNAL_527cf036_4_k_cu_4cca4239_68614cuda3std3__48in_placeE,@object
	.size		_ZN39_INTERNAL_527cf036_4_k_cu_4cca4239_68614cuda3std3__48in_placeE,(_ZN39_INTERNAL_527cf036_4_k_cu_4cca4239_68614cuda3std6ranges3__45__cpo9iter_moveE - _ZN39_INTERNAL_527cf036_4_k_cu_4cca4239_68614cuda3std3__48in_placeE)
_ZN39_INTERNAL_527cf036_4_k_cu_4cca4239_68614cuda3std3__48in_placeE:
	.zero		1
	.type		_ZN39_INTERNAL_527cf036_4_k_cu_4cca4239_68614cuda3std6ranges3__45__cpo9iter_moveE,@object
	.size		_ZN39_INTERNAL_527cf036_4_k_cu_4cca4239_68614cuda3std6ranges3__45__cpo9iter_moveE,(_ZN39_INTERNAL_527cf036_4_k_cu_4cca4239_68614cuda3std3__45__cpo5beginE - _ZN39_INTERNAL_527cf036_4_k_cu_4cca4239_68614cuda3std6ranges3__45__cpo9iter_moveE)
_ZN39_INTERNAL_527cf036_4_k_cu_4cca4239_68614cuda3std6ranges3__45__cpo9iter_moveE:
	.zero		1
	.type		_ZN39_INTERNAL_527cf036_4_k_cu_4cca4239_68614cuda3std3__45__cpo5beginE,@object
	.size		_ZN39_INTERNAL_527cf036_4_k_cu_4cca4239_68614cuda3std3__45__cpo5beginE,(_ZN39_INTERNAL_527cf036_4_k_cu_4cca4239_68614cuda3std3__441_GLOBAL__N__527cf036_4_k_cu_4cca4239_68616ignoreE - _ZN39_INTERNAL_527cf036_4_k_cu_4cca4239_68614cuda3std3__45__cpo5beginE)
_ZN39_INTERNAL_527cf036_4_k_cu_4cca4239_68614cuda3std3__45__cpo5beginE:
	.zero		1
	.type		_ZN39_INTERNAL_527cf036_4_k_cu_4cca4239_68614cuda3std3__441_GLOBAL__N__527cf036_4_k_cu_4cca4239_68616ignoreE,@object
	.size		_ZN39_INTERNAL_527cf036_4_k_cu_4cca4239_68614cuda3std3__441_GLOBAL__N__527cf036_4_k_cu_4cca4239_68616ignoreE,(_ZN39_INTERNAL_527cf036_4_k_cu_4cca4239_68614cute7productE - _ZN39_INTERNAL_527cf036_4_k_cu_4cca4239_68614cuda3std3__441_GLOBAL__N__527cf036_4_k_cu_4cca4239_68616ignoreE)
_ZN39_INTERNAL_527cf036_4_k_cu_4cca4239_68614cuda3std3__441_GLOBAL__N__527cf036_4_k_cu_4cca4239_68616ignoreE:
	.zero		1
	.type		_ZN39_INTERNAL_527cf036_4_k_cu_4cca4239_68614cute7productE,@object
	.size		_ZN39_INTERNAL_527cf036_4_k_cu_4cca4239_68614cute7productE,(_ZN39_INTERNAL_527cf036_4_k_cu_4cca4239_68614cuda3std3__45__cpo3endE - _ZN39_INTERNAL_527cf036_4_k_cu_4cca4239_68614cute7productE)
_ZN39_INTERNAL_527cf036_4_k_cu_4cca4239_68614cute7productE:
	.zero		1
	.type		_ZN39_INTERNAL_527cf036_4_k_cu_4cca4239_68614cuda3std3__45__cpo3endE,@object
	.size		_ZN39_INTERNAL_527cf036_4_k_cu_4cca4239_68614cuda3std3__45__cpo3endE,(_ZN39_INTERNAL_527cf036_4_k_cu_4cca4239_68614cuda3std3__419piecewise_constructE - _ZN39_INTERNAL_527cf036_4_k_cu_4cca4239_68614cuda3std3__45__cpo3endE)
_ZN39_INTERNAL_527cf036_4_k_cu_4cca4239_68614cuda3std3__45__cpo3endE:
	.zero		1
	.type		_ZN39_INTERNAL_527cf036_4_k_cu_4cca4239_68614cuda3std3__419piecewise_constructE,@object
	.size		_ZN39_INTERNAL_527cf036_4_k_cu_4cca4239_68614cuda3std3__419piecewise_constructE,(_ZN39_INTERNAL_527cf036_4_k_cu_4cca4239_68614cuda3std3__45__cpo4cendE - _ZN39_INTERNAL_527cf036_4_k_cu_4cca4239_68614cuda3std3__419piecewise_constructE)
_ZN39_INTERNAL_527cf036_4_k_cu_4cca4239_68614cuda3std3__419piecewise_constructE:
	.zero		1
	.type		_ZN39_INTERNAL_527cf036_4_k_cu_4cca4239_68614cuda3std3__45__cpo4cendE,@object
	.size		_ZN39_INTERNAL_527cf036_4_k_cu_4cca4239_68614cuda3std3__45__cpo4cendE,(_ZN39_INTERNAL_527cf036_4_k_cu_4cca4239_68614cuda3std6ranges3__45__cpo4swapE - _ZN39_INTERNAL_527cf036_4_k_cu_4cca4239_68614cuda3std3__45__cpo4cendE)
_ZN39_INTERNAL_527cf036_4_k_cu_4cca4239_68614cuda3std3__45__cpo4cendE:
	.zero		1
	.type		_ZN39_INTERNAL_527cf036_4_k_cu_4cca4239_68614cuda3std6ranges3__45__cpo4swapE,@object
	.size		_ZN39_INTERNAL_527cf036_4_k_cu_4cca4239_68614cuda3std6ranges3__45__cpo4swapE,(.L_8 - _ZN39_INTERNAL_527cf036_4_k_cu_4cca4239_68614cuda3std6ranges3__45__cpo4swapE)
_ZN39_INTERNAL_527cf036_4_k_cu_4cca4239_68614cuda3std6ranges3__45__cpo4swapE:
	.zero		1
.L_8:


//--------------------- .nv.constant0._ZN7cutlass13device_kernelINS_4gemm6kernel13GemmUniversalIN4cute5tupleIJiiiiEEENS1_10collective13CollectiveMmaINS1_34MainloopSm90TmaGmmaWarpSpecializedILi2ENS5_IJNS4_1CILi2EEENSA_ILi1EEESC_EEENS1_35KernelTmaWarpSpecializedCooperativeEEENS5_IJNSA_ILi256EEENSA_ILi64EEESH_EEENS_10tfloat32_tENS5_IJlSC_lEEESJ_SK_NS4_8TiledMMAINS4_8MMA_AtomIJNS4_4SM904GMMA29MMA_64x64x8_F32TF32TF32_SS_TNILNSO_7ScaleInE1ELSQ_1EEEEEENS4_6LayoutISD_NS5_IJSC_NSA_ILi0EEESU_EEEEENS5_IJNS4_10UnderscoreESX_SX_EEEEENS4_13SM90_TMA_LOADENS4_14ComposedLayoutINS4_7SwizzleILi3ELi4ELi3EEENS4_18smem_ptr_flag_bitsILi32EEENST_INS5_IJNSA_ILi8EEENSA_ILi32EEEEEENS5_IJS17_SC_EEEEEEEvNS4_8identityENS4_23SM90_TMA_LOAD_MULTICASTES1B_vS1C_EENS_8epilogue10collective6detail29Sm90TmaWarpSpecializedAdapterINS1G_15DefaultEpilogueISJ_SK_SK_NS1F_6thread17LinearCombinationISJ_Li1EffLNS1K_9ScaleType4KindE0ELNS_15FloatRoundStyleE2ESJ_EENS1_15EpilogueDefaultEEEEEvvEEEEvNT_6ParamsE --------------------------
	.section	.nv.constant0._ZN7cutlass13device_kernelINS_4gemm6kernel13GemmUniversalIN4cute5tupleIJiiiiEEENS1_10collective13CollectiveMmaINS1_34MainloopSm90TmaGmmaWarpSpecializedILi2ENS5_IJNS4_1CILi2EEENSA_ILi1EEESC_EEENS1_35KernelTmaWarpSpecializedCooperativeEEENS5_IJNSA_ILi256EEENSA_ILi64EEESH_EEENS_10tfloat32_tENS5_IJlSC_lEEESJ_SK_NS4_8TiledMMAINS4_8MMA_AtomIJNS4_4SM904GMMA29MMA_64x64x8_F32TF32TF32_SS_TNILNSO_7ScaleInE1ELSQ_1EEEEEENS4_6LayoutISD_NS5_IJSC_NSA_ILi0EEESU_EEEEENS5_IJNS4_10UnderscoreESX_SX_EEEEENS4_13SM90_TMA_LOADENS4_14ComposedLayoutINS4_7SwizzleILi3ELi4ELi3EEENS4_18smem_ptr_flag_bitsILi32EEENST_INS5_IJNSA_ILi8EEENSA_ILi32EEEEEENS5_IJS17_SC_EEEEEEEvNS4_8identityENS4_23SM90_TMA_LOAD_MULTICASTES1B_vS1C_EENS_8epilogue10collective6detail29Sm90TmaWarpSpecializedAdapterINS1G_15DefaultEpilogueISJ_SK_SK_NS1F_6thread17LinearCombinationISJ_Li1EffLNS1K_9ScaleType4KindE0ELNS_15FloatRoundStyleE2ESJ_EENS1_15EpilogueDefaultEEEEEvvEEEEvNT_6ParamsE,"a",@progbits
	.sectionflags	@""
	.align	4
.nv.constant0._ZN7cutlass13device_kernelINS_4gemm6kernel13GemmUniversalIN4cute5tupleIJiiiiEEENS1_10collective13CollectiveMmaINS1_34MainloopSm90TmaGmmaWarpSpecializedILi2ENS5_IJNS4_1CILi2EEENSA_ILi1EEESC_EEENS1_35KernelTmaWarpSpecializedCooperativeEEENS5_IJNSA_ILi256EEENSA_ILi64EEESH_EEENS_10tfloat32_tENS5_IJlSC_lEEESJ_SK_NS4_8TiledMMAINS4_8MMA_AtomIJNS4_4SM904GMMA29MMA_64x64x8_F32TF32TF32_SS_TNILNSO_7ScaleInE1ELSQ_1EEEEEENS4_6LayoutISD_NS5_IJSC_NSA_ILi0EEESU_EEEEENS5_IJNS4_10UnderscoreESX_SX_EEEEENS4_13SM90_TMA_LOADENS4_14ComposedLayoutINS4_7SwizzleILi3ELi4ELi3EEENS4_18smem_ptr_flag_bitsILi32EEENST_INS5_IJNSA_ILi8EEENSA_ILi32EEEEEENS5_IJS17_SC_EEEEEEEvNS4_8identityENS4_23SM90_TMA_LOAD_MULTICASTES1B_vS1C_EENS_8epilogue10collective6detail29Sm90TmaWarpSpecializedAdapterINS1G_15DefaultEpilogueISJ_SK_SK_NS1F_6thread17LinearCombinationISJ_Li1EffLNS1K_9ScaleType4KindE0ELNS_15FloatRoundStyleE2ESJ_EENS1_15EpilogueDefaultEEEEEvvEEEEvNT_6ParamsE:
	.zero		1664


//--------------------- SYMBOLS --------------------------

	.type		.nv.reservedSmem.offset0,@object
	.size		.nv.reservedSmem.offset0,0x4
	.type		__assertfail,@function
